	.target	sm_100a

	.elftype	@"ET_EXEC"


//--------------------- .note.nv.tkinfo           --------------------------
	.section	.note.nv.tkinfo,"",@"SHT_NOTE"
	.sectionflags	@"SHF_NOTE_NV_TKINFO"
	.tkinfo
        /*0018*/ 	.word	0x00000002
        /*0030*/ 	.string	""
        /*0030*/ 	.string	"ptxas"
        /*0030*/ 	.string	"Cuda compilation tools, release 13.0, V13.0.88"
        /*0030*/ 	.string	"Build cuda_13.0.r13.0/compiler.36424714_0"
        /*0030*/ 	.string	"-arch sm_100a -m 64 "



//--------------------- .note.nv.cuinfo           --------------------------
	.section	.note.nv.cuinfo,"",@"SHT_NOTE"
	.sectionflags	@"SHF_NOTE_NV_CUINFO"
        /*0018*/ 	.short	0x0002
        /*001a*/ 	.short	0x0064
        /*001c*/ 	.short	0x0082
	.zero		2


//--------------------- .nv.info                  --------------------------
	.section	.nv.info,"",@"SHT_CUDA_INFO"
	.align	4


	//----- nvinfo : EIATTR_REGCOUNT
	.align		4
        /*0000*/ 	.byte	0x04, 0x2f
        /*0002*/ 	.short	(.L_19 - .L_18)
	.align		4
.L_18:
        /*0004*/ 	.word	index@(_ZN7cutlass13device_kernelINS_4gemm6kernel13GemmUniversalIN4cute5tupleIJiiiiEEENS1_10collective13CollectiveMmaINS1_35MainloopSm100TmaUmmaWarpSpecializedILi7ELi2ELi4ENS5_IJNS4_1CILi1EEESB_SB_EEEEENS5_IJNSA_ILi64EEENSA_ILi128EEESE_EEEaNS5_IJlSB_lEEEaSH_NS4_8TiledMMAINS4_8MMA_AtomIJNS4_15SM100_MMA_S8_SSIaaiLi64ELi128ELNS4_4UMMA5MajorE0ELSM_0ELNSL_8SaturateE0EEEEEENS4_6LayoutISC_NS5_IJNSA_ILi0EEESR_SR_EEEEENS5_IJNS4_10UnderscoreESU_SU_EEEEENS4_13SM90_TMA_LOADENS4_14ComposedLayoutINS4_7SwizzleILi2ELi4ELi3EEENS4_18smem_ptr_flag_bitsILi8EEENSQ_INS5_IJNSA_ILi8EEESE_EEENS5_IJSE_SB_EEEEEEEvNS4_8identityESX_S17_vS18_EENS_8epilogue10collective18CollectiveEpilogueINS1A_23Sm100TmaWarpSpecializedILi2ELi2ELi32ELb0ELb0EEEJSG_NS5_IJNSQ_ISE_SB_EES1F_EEEaSH_aSH_NS1A_6fusion15FusionCallbacksIS1E_NS1H_17LinearCombinationIaiaiLNS_15FloatRoundStyleE2EEESG_S1G_JEEENS4_5SM1004TMEM4LOAD26SM100_TMEM_LOAD_16dp32b32xESX_S17_NS4_39AutoVectorizingCopyWithAssumedAlignmentILi128EEENS4_14SM90_TMA_STOREES17_S1S_S1S_EEEvvEEEEvNT_6ParamsE)
        /*0008*/ 	.word	0x0000007a


	//----- nvinfo : EIATTR_FRAME_SIZE
	.align		4
.L_19:
        /*000c*/ 	.byte	0x04, 0x11
        /*000e*/ 	.short	(.L_21 - .L_20)
	.align		4
.L_20:
        /*0010*/ 	.word	index@($__internal_2_$__cuda_sm10x_tcgen05_guardrail_trap_unallocated_columns_being_dealloced)
        /*0014*/ 	.word	0x00000000


	//----- nvinfo : EIATTR_FRAME_SIZE
	.align		4
.L_21:
        /*0018*/ 	.byte	0x04, 0x11
        /*001a*/ 	.short	(.L_23 - .L_22)
	.align		4
.L_22:
        /*001c*/ 	.word	index@($__internal_1_$__cuda_sm10x_tcgen05_guardrail_trap_phase_invalid_during_alloc)
        /*0020*/ 	.word	0x00000000


	//----- nvinfo : EIATTR_FRAME_SIZE
	.align		4
.L_23:
        /*0024*/ 	.byte	0x04, 0x11
        /*0026*/ 	.short	(.L_25 - .L_24)
	.align		4
.L_24:
        /*0028*/ 	.word	index@($__internal_0_$__cuda_sm10x_tcgen05_guardrail_trap_col_being_dealloced_not_returned_by_alloc)
        /*002c*/ 	.word	0x00000000


	//----- nvinfo : EIATTR_FRAME_SIZE
	.align		4
.L_25:
        /*0030*/ 	.byte	0x04, 0x11
        /*0032*/ 	.short	(.L_27 - .L_26)
	.align		4
.L_26:
        /*0034*/ 	.word	index@(_ZN7cutlass13device_kernelINS_4gemm6kernel13GemmUniversalIN4cute5tupleIJiiiiEEENS1_10collective13CollectiveMmaINS1_35MainloopSm100TmaUmmaWarpSpecializedILi7ELi2ELi4ENS5_IJNS4_1CILi1EEESB_SB_EEEEENS5_IJNSA_ILi64EEENSA_ILi128EEESE_EEEaNS5_IJlSB_lEEEaSH_NS4_8TiledMMAINS4_8MMA_AtomIJNS4_15SM100_MMA_S8_SSIaaiLi64ELi128ELNS4_4UMMA5MajorE0ELSM_0ELNSL_8SaturateE0EEEEEENS4_6LayoutISC_NS5_IJNSA_ILi0EEESR_SR_EEEEENS5_IJNS4_10UnderscoreESU_SU_EEEEENS4_13SM90_TMA_LOADENS4_14ComposedLayoutINS4_7SwizzleILi2ELi4ELi3EEENS4_18smem_ptr_flag_bitsILi8EEENSQ_INS5_IJNSA_ILi8EEESE_EEENS5_IJSE_SB_EEEEEEEvNS4_8identityESX_S17_vS18_EENS_8epilogue10collective18CollectiveEpilogueINS1A_23Sm100TmaWarpSpecializedILi2ELi2ELi32ELb0ELb0EEEJSG_NS5_IJNSQ_ISE_SB_EES1F_EEEaSH_aSH_NS1A_6fusion15FusionCallbacksIS1E_NS1H_17LinearCombinationIaiaiLNS_15FloatRoundStyleE2EEESG_S1G_JEEENS4_5SM1004TMEM4LOAD26SM100_TMEM_LOAD_16dp32b32xESX_S17_NS4_39AutoVectorizingCopyWithAssumedAlignmentILi128EEENS4_14SM90_TMA_STOREES17_S1S_S1S_EEEvvEEEEvNT_6ParamsE)
        /*0038*/ 	.word	0x00000000


	//----- nvinfo : EIATTR_MIN_STACK_SIZE
	.align		4
.L_27:
        /*003c*/ 	.byte	0x04, 0x12
        /*003e*/ 	.short	(.L_29 - .L_28)
	.align		4
.L_28:
        /*0040*/ 	.word	index@(_ZN7cutlass13device_kernelINS_4gemm6kernel13GemmUniversalIN4cute5tupleIJiiiiEEENS1_10collective13CollectiveMmaINS1_35MainloopSm100TmaUmmaWarpSpecializedILi7ELi2ELi4ENS5_IJNS4_1CILi1EEESB_SB_EEEEENS5_IJNSA_ILi64EEENSA_ILi128EEESE_EEEaNS5_IJlSB_lEEEaSH_NS4_8TiledMMAINS4_8MMA_AtomIJNS4_15SM100_MMA_S8_SSIaaiLi64ELi128ELNS4_4UMMA5MajorE0ELSM_0ELNSL_8SaturateE0EEEEEENS4_6LayoutISC_NS5_IJNSA_ILi0EEESR_SR_EEEEENS5_IJNS4_10UnderscoreESU_SU_EEEEENS4_13SM90_TMA_LOADENS4_14ComposedLayoutINS4_7SwizzleILi2ELi4ELi3EEENS4_18smem_ptr_flag_bitsILi8EEENSQ_INS5_IJNSA_ILi8EEESE_EEENS5_IJSE_SB_EEEEEEEvNS4_8identityESX_S17_vS18_EENS_8epilogue10collective18CollectiveEpilogueINS1A_23Sm100TmaWarpSpecializedILi2ELi2ELi32ELb0ELb0EEEJSG_NS5_IJNSQ_ISE_SB_EES1F_EEEaSH_aSH_NS1A_6fusion15FusionCallbacksIS1E_NS1H_17LinearCombinationIaiaiLNS_15FloatRoundStyleE2EEESG_S1G_JEEENS4_5SM1004TMEM4LOAD26SM100_TMEM_LOAD_16dp32b32xESX_S17_NS4_39AutoVectorizingCopyWithAssumedAlignmentILi128EEENS4_14SM90_TMA_STOREES17_S1S_S1S_EEEvvEEEEvNT_6ParamsE)
        /*0044*/ 	.word	0x00000000
.L_29:


//--------------------- .nv.compat                --------------------------
	.section	.nv.compat,"",@"SHT_CUDA_COMPAT_INFO"
	.align	4
        /*0000*/ 	.byte	0x02, 0x09, 0x01, 0x00, 0x02, 0x02, 0x03, 0x00, 0x02, 0x05, 0x06, 0x00, 0x03, 0x07, 0x01, 0x01
        /*0010*/ 	.byte	0x02, 0x03, 0x01, 0x00, 0x02, 0x06, 0x01, 0x00, 0x04, 0x0b, 0x08, 0x00, 0x01, 0x00, 0x00, 0x00
        /*0020*/ 	.byte	0x00, 0x00, 0x00, 0x00


//--------------------- .nv.info._ZN7cutlass13device_kernelINS_4gemm6kernel13GemmUniversalIN4cute5tupleIJiiiiEEENS1_10collective13CollectiveMmaINS1_35MainloopSm100TmaUmmaWarpSpecializedILi7ELi2ELi4ENS5_IJNS4_1CILi1EEESB_SB_EEEEENS5_IJNSA_ILi64EEENSA_ILi128EEESE_EEEaNS5_IJlSB_lEEEaSH_NS4_8TiledMMAINS4_8MMA_AtomIJNS4_15SM100_MMA_S8_SSIaaiLi64ELi128ELNS4_4UMMA5MajorE0ELSM_0ELNSL_8SaturateE0EEEEEENS4_6LayoutISC_NS5_IJNSA_ILi0EEESR_SR_EEEEENS5_IJNS4_10UnderscoreESU_SU_EEEEENS4_13SM90_TMA_LOADENS4_14ComposedLayoutINS4_7SwizzleILi2ELi4ELi3EEENS4_18smem_ptr_flag_bitsILi8EEENSQ_INS5_IJNSA_ILi8EEESE_EEENS5_IJSE_SB_EEEEEEEvNS4_8identityESX_S17_vS18_EENS_8epilogue10collective18CollectiveEpilogueINS1A_23Sm100TmaWarpSpecializedILi2ELi2ELi32ELb0ELb0EEEJSG_NS5_IJNSQ_ISE_SB_EES1F_EEEaSH_aSH_NS1A_6fusion15FusionCallbacksIS1E_NS1H_17LinearCombinationIaiaiLNS_15FloatRoundStyleE2EEESG_S1G_JEEENS4_5SM1004TMEM4LOAD26SM100_TMEM_LOAD_16dp32b32xESX_S17_NS4_39AutoVectorizingCopyWithAssumedAlignmentILi128EEENS4_14SM90_TMA_STOREES17_S1S_S1S_EEEvvEEEEvNT_6ParamsE --------------------------
	.section	.nv.info._ZN7cutlass13device_kernelINS_4gemm6kernel13GemmUniversalIN4cute5tupleIJiiiiEEENS1_10collective13CollectiveMmaINS1_35MainloopSm100TmaUmmaWarpSpecializedILi7ELi2ELi4ENS5_IJNS4_1CILi1EEESB_SB_EEEEENS5_IJNSA_ILi64EEENSA_ILi128EEESE_EEEaNS5_IJlSB_lEEEaSH_NS4_8TiledMMAINS4_8MMA_AtomIJNS4_15SM100_MMA_S8_SSIaaiLi64ELi128ELNS4_4UMMA5MajorE0ELSM_0ELNSL_8SaturateE0EEEEEENS4_6LayoutISC_NS5_IJNSA_ILi0EEESR_SR_EEEEENS5_IJNS4_10UnderscoreESU_SU_EEEEENS4_13SM90_TMA_LOADENS4_14ComposedLayoutINS4_7SwizzleILi2ELi4ELi3EEENS4_18smem_ptr_flag_bitsILi8EEENSQ_INS5_IJNSA_ILi8EEESE_EEENS5_IJSE_SB_EEEEEEEvNS4_8identityESX_S17_vS18_EENS_8epilogue10collective18CollectiveEpilogueINS1A_23Sm100TmaWarpSpecializedILi2ELi2ELi32ELb0ELb0EEEJSG_NS5_IJNSQ_ISE_SB_EES1F_EEEaSH_aSH_NS1A_6fusion15FusionCallbacksIS1E_NS1H_17LinearCombinationIaiaiLNS_15FloatRoundStyleE2EEESG_S1G_JEEENS4_5SM1004TMEM4LOAD26SM100_TMEM_LOAD_16dp32b32xESX_S17_NS4_39AutoVectorizingCopyWithAssumedAlignmentILi128EEENS4_14SM90_TMA_STOREES17_S1S_S1S_EEEvvEEEEvNT_6ParamsE,"",@"SHT_CUDA_INFO"
	.sectionflags	@""
	.align	4


	//----- nvinfo : EIATTR_CUDA_API_VERSION
	.align		4
        /*0000*/ 	.byte	0x04, 0x37
        /*0002*/ 	.short	(.L_31 - .L_30)
.L_30:
        /*0004*/ 	.word	0x00000082


	//----- nvinfo : EIATTR_KPARAM_INFO
	.align		4
.L_31:
        /*0008*/ 	.byte	0x04, 0x17
        /*000a*/ 	.short	(.L_33 - .L_32)
.L_32:
        /*000c*/ 	.word	0x00000000
        /*0010*/ 	.short	0x0000
        /*0012*/ 	.short	0x0000
        /*0014*/ 	.byte	0x00, 0xf0, 0x01, 0x20


	//----- nvinfo : EIATTR_AT_ENTRY_FRAGMENTS
	.align		4
.L_33:
        /*0018*/ 	.byte	0x04, 0x4f
        /*001a*/ 	.short	(.L_35 - .L_34)


	//   ....[0]....
.L_34:
        /*001c*/ 	.word	0x00000006


	//----- nvinfo : EIATTR_RESERVED_SMEM_USED
	.align		4
.L_35:
        /*0020*/ 	.byte	0x01, 0x41
	.zero		2


	//----- nvinfo : EIATTR_SPARSE_MMA_MASK
	.align		4
        /*0024*/ 	.byte	0x03, 0x50
        /*0026*/ 	.short	0x0000


	//----- nvinfo : EIATTR_TCGEN05_1CTA_USED
	.align		4
        /*0028*/ 	.byte	0x01, 0x51
	.zero		2


	//----- nvinfo : EIATTR_MAXREG_COUNT
	.align		4
        /*002c*/ 	.byte	0x03, 0x1b
        /*002e*/ 	.short	0x00ff


	//----- nvinfo : EIATTR_NUM_BARRIERS
	.align		4
        /*0030*/ 	.byte	0x02, 0x4c
        /*0032*/ 	.byte	0x07
	.zero		1


	//----- nvinfo : EIATTR_EXTERNS
	.align		4
        /*0034*/ 	.byte	0x04, 0x0f
        /*0036*/ 	.short	(.L_37 - .L_36)


	//   ....[0]....
	.align		4
.L_36:
        /*0038*/ 	.word	index@(__assertfail)


	//----- nvinfo : EIATTR_MERCURY_ISA_VERSION
	.align		4
.L_37:
        /*003c*/ 	.byte	0x03, 0x5f
        /*003e*/ 	.short	0x0101


	//----- nvinfo : EIATTR_INT_WARP_WIDE_INSTR_OFFSETS
	.align		4
        /*0040*/ 	.byte	0x04, 0x31
        /*0042*/ 	.short	(.L_39 - .L_38)


	//   ....[0]....
.L_38:
        /*0044*/ 	.word	0x00001e00


	//   ....[1]....
        /*0048*/ 	.word	0x00003980


	//   ....[2]....
        /*004c*/ 	.word	0x000039a0


	//   ....[3]....
        /*0050*/ 	.word	0x000039d0


	//   ....[4]....
        /*0054*/ 	.word	0x00004300


	//   ....[5]....
        /*0058*/ 	.word	0x00004370


	//   ....[6]....
        /*005c*/ 	.word	0x00004550


	//   ....[7]....
        /*0060*/ 	.word	0x000046b0


	//----- nvinfo : EIATTR_COOP_GROUP_MASK_REGIDS
	.align		4
.L_39:
        /*0064*/ 	.byte	0x04, 0x29
        /*0066*/ 	.short	(.L_41 - .L_40)


	//   ....[0]....
.L_40:
        /*0068*/ 	.word	0xffffffff


	//   ....[1]....
        /*006c*/ 	.word	0xffffffff


	//   ....[2]....
        /*0070*/ 	.word	0xffffffff


	//   ....[3]....
        /*0074*/ 	.word	0xffffffff


	//   ....[4]....
        /*0078*/ 	.word	0xffffffff


	//   ....[5]....
        /*007c*/ 	.word	0xffffffff


	//   ....[6]....
        /*0080*/ 	.word	0xffffffff


	//   ....[7]....
        /*0084*/ 	.word	0xffffffff


	//   ....[8]....
        /*0088*/ 	.word	0xffffffff


	//   ....[9]....
        /*008c*/ 	.word	0xffffffff


	//   ....[10]....
        /*0090*/ 	.word	0xffffffff


	//   ....[11]....
        /*0094*/ 	.word	0xffffffff


	//   ....[12]....
        /*0098*/ 	.word	0xffffffff


	//----- nvinfo : EIATTR_COOP_GROUP_INSTR_OFFSETS
	.align		4
.L_41:
        /*009c*/ 	.byte	0x04, 0x28
        /*009e*/ 	.short	(.L_43 - .L_42)


	//   ....[0]....
.L_42:
        /*00a0*/ 	.word	0x00000090


	//   ....[1]....
        /*00a4*/ 	.word	0x000004d0


	//   ....[2]....
        /*00a8*/ 	.word	0x000006a0


	//   ....[3]....
        /*00ac*/ 	.word	0x00000800


	//   ....[4]....
        /*00b0*/ 	.word	0x00000900


	//   ....[5]....
        /*00b4*/ 	.word	0x00000a70


	//   ....[6]....
        /*00b8*/ 	.word	0x00000c10


	//   ....[7]....
        /*00bc*/ 	.word	0x00001ce0


	//   ....[8]....
        /*00c0*/ 	.word	0x00002c70


	//   ....[9]....
        /*00c4*/ 	.word	0x00002e80


	//   ....[10]....
        /*00c8*/ 	.word	0x00002eb0


	//   ....[11]....
        /*00cc*/ 	.word	0x00003860


	//   ....[12]....
        /*00d0*/ 	.word	0x00003a90


	//----- nvinfo : EIATTR_VRC_CTA_INIT_COUNT
	.align		4
.L_43:
        /*00d4*/ 	.byte	0x02, 0x4a
        /*00d6*/ 	.byte	0x80
	.zero		1


	//----- nvinfo : EIATTR_SYSCALL_OFFSETS
	.align		4
        /*00d8*/ 	.byte	0x04, 0x46
        /*00da*/ 	.short	(.L_45 - .L_44)


	//   ....[0]....
.L_44:
        /*00dc*/ 	.word	0x00005100


	//   ....[1]....
        /*00e0*/ 	.word	0x00005240


	//   ....[2]....
        /*00e4*/ 	.word	0x00005a40


	//   ....[3]....
        /*00e8*/ 	.word	0x000067e0


	//----- nvinfo : EIATTR_MBARRIER_INSTR_OFFSETS
	.align		4
.L_45:
        /*00ec*/ 	.byte	0x04, 0x39
        /*00ee*/ 	.short	(.L_47 - .L_46)


	//   ....[0]....
.L_46:
        /*00f0*/ 	.word	0x000005b0
        /*00f4*/ 	.word	0x000000ff
        /*00f8*/ 	.word	0x00000000
        /*00fc*/ 	.short	0x0100
        /*00fe*/ 	.byte	0x05
	.zero		1


	//   ....[1]....
        /*0100*/ 	.word	0x000005c0
        /*0104*/ 	.word	0x000000ff
        /*0108*/ 	.word	0x00000038
        /*010c*/ 	.short	0x0100
        /*010e*/ 	.byte	0x05
	.zero		1


	//   ....[2]....
        /*0110*/ 	.word	0x000005d0
        /*0114*/ 	.word	0x000000ff
        /*0118*/ 	.word	0x00000008
        /*011c*/ 	.short	0x0100
        /*011e*/ 	.byte	0x05
	.zero		1


	//   ....[3]....
        /*0120*/ 	.word	0x000005e0
        /*0124*/ 	.word	0x000000ff
        /*0128*/ 	.word	0x00000040
        /*012c*/ 	.short	0x0100
        /*012e*/ 	.byte	0x05
	.zero		1


	//   ....[4]....
        /*0130*/ 	.word	0x000005f0
        /*0134*/ 	.word	0x000000ff
        /*0138*/ 	.word	0x00000010
        /*013c*/ 	.short	0x0100
        /*013e*/ 	.byte	0x05
	.zero		1


	//   ....[5]....
        /*0140*/ 	.word	0x00000600
        /*0144*/ 	.word	0x000000ff
        /*0148*/ 	.word	0x00000048
        /*014c*/ 	.short	0x0100
        /*014e*/ 	.byte	0x05
	.zero		1


	//   ....[6]....
        /*0150*/ 	.word	0x00000610
        /*0154*/ 	.word	0x000000ff
        /*0158*/ 	.word	0x00000018
        /*015c*/ 	.short	0x0100
        /*015e*/ 	.byte	0x05
	.zero		1


	//   ....[7]....
        /*0160*/ 	.word	0x00000620
        /*0164*/ 	.word	0x000000ff
        /*0168*/ 	.word	0x00000050
        /*016c*/ 	.short	0x0100
        /*016e*/ 	.byte	0x05
	.zero		1


	//   ....[8]....
        /*0170*/ 	.word	0x00000630
        /*0174*/ 	.word	0x000000ff
        /*0178*/ 	.word	0x00000020
        /*017c*/ 	.short	0x0100
        /*017e*/ 	.byte	0x05
	.zero		1


	//   ....[9]....
        /*0180*/ 	.word	0x00000640
        /*0184*/ 	.word	0x000000ff
        /*0188*/ 	.word	0x00000058
        /*018c*/ 	.short	0x0100
        /*018e*/ 	.byte	0x05
	.zero		1


	//   ....[10]....
        /*0190*/ 	.word	0x00000650
        /*0194*/ 	.word	0x000000ff
        /*0198*/ 	.word	0x00000028
        /*019c*/ 	.short	0x0100
        /*019e*/ 	.byte	0x05
	.zero		1


	//   ....[11]....
        /*01a0*/ 	.word	0x00000660
        /*01a4*/ 	.word	0x000000ff
        /*01a8*/ 	.word	0x00000060
        /*01ac*/ 	.short	0x0100
        /*01ae*/ 	.byte	0x05
	.zero		1


	//   ....[12]....
        /*01b0*/ 	.word	0x00000670
        /*01b4*/ 	.word	0x000000ff
        /*01b8*/ 	.word	0x00000030
        /*01bc*/ 	.short	0x0100
        /*01be*/ 	.byte	0x05
	.zero		1


	//   ....[13]....
        /*01c0*/ 	.word	0x00000680
        /*01c4*/ 	.word	0x000000ff
        /*01c8*/ 	.word	0x00000068
        /*01cc*/ 	.short	0x0100
        /*01ce*/ 	.byte	0x05
	.zero		1


	//   ....[14]....
        /*01d0*/ 	.word	0x000007b0
        /*01d4*/ 	.word	0x000000ff
        /*01d8*/ 	.word	0x00000070
        /*01dc*/ 	.short	0x0100
        /*01de*/ 	.byte	0x07
	.zero		1


	//   ....[15]....
        /*01e0*/ 	.word	0x000007c0
        /*01e4*/ 	.word	0x000000ff
        /*01e8*/ 	.word	0x00000080
        /*01ec*/ 	.short	0x0100
        /*01ee*/ 	.byte	0x07
	.zero		1


	//   ....[16]....
        /*01f0*/ 	.word	0x000007d0
        /*01f4*/ 	.word	0x000000ff
        /*01f8*/ 	.word	0x00000078
        /*01fc*/ 	.short	0x0100
        /*01fe*/ 	.byte	0x07
	.zero		1


	//   ....[17]....
        /*0200*/ 	.word	0x000007e0
        /*0204*/ 	.word	0x000000ff
        /*0208*/ 	.word	0x00000088
        /*020c*/ 	.short	0x0100
        /*020e*/ 	.byte	0x07
	.zero		1


	//   ....[18]....
        /*0210*/ 	.word	0x000008d0
        /*0214*/ 	.word	0x000000ff
        /*0218*/ 	.word	0x00000090
        /*021c*/ 	.short	0x0100
        /*021e*/ 	.byte	0x05
	.zero		1


	//   ....[19]....
        /*0220*/ 	.word	0x000008e0
        /*0224*/ 	.word	0x000000ff
        /*0228*/ 	.word	0x00000098
        /*022c*/ 	.short	0x0100
        /*022e*/ 	.byte	0x05
	.zero		1


	//   ....[20]....
        /*0230*/ 	.word	0x00000a20
        /*0234*/ 	.word	0x000000ff
        /*0238*/ 	.word	0x000000a0
        /*023c*/ 	.short	0x0100
        /*023e*/ 	.byte	0x05
	.zero		1


	//   ....[21]....
        /*0240*/ 	.word	0x00000a30
        /*0244*/ 	.word	0x000000ff
        /*0248*/ 	.word	0x000000b0
        /*024c*/ 	.short	0x0100
        /*024e*/ 	.byte	0x05
	.zero		1


	//   ....[22]....
        /*0250*/ 	.word	0x00000a40
        /*0254*/ 	.word	0x000000ff
        /*0258*/ 	.word	0x000000a8
        /*025c*/ 	.short	0x0100
        /*025e*/ 	.byte	0x05
	.zero		1


	//   ....[23]....
        /*0260*/ 	.word	0x00000a50
        /*0264*/ 	.word	0x000000ff
        /*0268*/ 	.word	0x000000b8
        /*026c*/ 	.short	0x0100
        /*026e*/ 	.byte	0x05
	.zero		1


	//   ....[24]....
        /*0270*/ 	.word	0x00000b80
        /*0274*/ 	.word	0x000000ff
        /*0278*/ 	.word	0x000000c0
        /*027c*/ 	.short	0x0100
        /*027e*/ 	.byte	0x07
	.zero		1


	//   ....[25]....
        /*0280*/ 	.word	0x00000b90
        /*0284*/ 	.word	0x000000ff
        /*0288*/ 	.word	0x000000e0
        /*028c*/ 	.short	0x0100
        /*028e*/ 	.byte	0x07
	.zero		1


	//   ....[26]....
        /*0290*/ 	.word	0x00000ba0
        /*0294*/ 	.word	0x000000ff
        /*0298*/ 	.word	0x000000c8
        /*029c*/ 	.short	0x0100
        /*029e*/ 	.byte	0x07
	.zero		1


	//   ....[27]....
        /*02a0*/ 	.word	0x00000bb0
        /*02a4*/ 	.word	0x000000ff
        /*02a8*/ 	.word	0x000000e8
        /*02ac*/ 	.short	0x0100
        /*02ae*/ 	.byte	0x07
	.zero		1


	//   ....[28]....
        /*02b0*/ 	.word	0x00000bc0
        /*02b4*/ 	.word	0x000000ff
        /*02b8*/ 	.word	0x000000d0
        /*02bc*/ 	.short	0x0100
        /*02be*/ 	.byte	0x07
	.zero		1


	//   ....[29]....
        /*02c0*/ 	.word	0x00000bd0
        /*02c4*/ 	.word	0x000000ff
        /*02c8*/ 	.word	0x000000f0
        /*02cc*/ 	.short	0x0100
        /*02ce*/ 	.byte	0x07
	.zero		1


	//   ....[30]....
        /*02d0*/ 	.word	0x00000be0
        /*02d4*/ 	.word	0x000000ff
        /*02d8*/ 	.word	0x000000d8
        /*02dc*/ 	.short	0x0100
        /*02de*/ 	.byte	0x07
	.zero		1


	//   ....[31]....
        /*02e0*/ 	.word	0x00000bf0
        /*02e4*/ 	.word	0x000000ff
        /*02e8*/ 	.word	0x000000f8
        /*02ec*/ 	.short	0x0100
        /*02ee*/ 	.byte	0x07
	.zero		1


	//   ....[32]....
        /*02f0*/ 	.word	0x00000ce0
        /*02f4*/ 	.word	0x000000ff
        /*02f8*/ 	.word	0x00000100
        /*02fc*/ 	.short	0x0100
        /*02fe*/ 	.byte	0x05
	.zero		1


	//   ....[33]....
        /*0300*/ 	.word	0x00000cf0
        /*0304*/ 	.word	0x000000ff
        /*0308*/ 	.word	0x00000110
        /*030c*/ 	.short	0x0100
        /*030e*/ 	.byte	0x05
	.zero		1


	//   ....[34]....
        /*0310*/ 	.word	0x00000d00
        /*0314*/ 	.word	0x000000ff
        /*0318*/ 	.word	0x00000108
        /*031c*/ 	.short	0x0100
        /*031e*/ 	.byte	0x05
	.zero		1


	//   ....[35]....
        /*0320*/ 	.word	0x00000d10
        /*0324*/ 	.word	0x000000ff
        /*0328*/ 	.word	0x00000118
        /*032c*/ 	.short	0x0100
        /*032e*/ 	.byte	0x05
	.zero		1


	//   ....[36]....
        /*0330*/ 	.word	0x000015e0
        /*0334*/ 	.word	0x00000003
        /*0338*/ 	.word	0x00000110
        /*033c*/ 	.short	0x010a
        /*033e*/ 	.byte	0xff
	.zero		1


	//   ....[37]....
        /*0340*/ 	.word	0x00001610
        /*0344*/ 	.word	0x00000003
        /*0348*/ 	.word	0x00000100
        /*034c*/ 	.short	0x0101
        /*034e*/ 	.byte	0xff
	.zero		1


	//   ....[38]....
        /*0350*/ 	.word	0x000016e0
        /*0354*/ 	.word	0x000000ff
        /*0358*/ 	.word	0x00000038
        /*035c*/ 	.short	0x010a
        /*035e*/ 	.byte	0x08
	.zero		1


	//   ....[39]....
        /*0360*/ 	.word	0x00001780
        /*0364*/ 	.word	0x000000ff
        /*0368*/ 	.word	0x00000038
        /*036c*/ 	.short	0x010a
        /*036e*/ 	.byte	0x21
	.zero		1


	//   ....[40]....
        /*0370*/ 	.word	0x000018d0
        /*0374*/ 	.word	0x000000ff
        /*0378*/ 	.word	0x00000038
        /*037c*/ 	.short	0x010a
        /*037e*/ 	.byte	0x08
	.zero		1


	//   ....[41]....
        /*0380*/ 	.word	0x000019e0
        /*0384*/ 	.word	0x000000ff
        /*0388*/ 	.word	0x00000098
        /*038c*/ 	.short	0x0101
        /*038e*/ 	.byte	0x04
	.zero		1


	//   ....[42]....
        /*0390*/ 	.word	0x00001a00
        /*0394*/ 	.word	0x000000ff
        /*0398*/ 	.word	0x00000038
        /*039c*/ 	.short	0x010a
        /*039e*/ 	.byte	0x08
	.zero		1


	//   ....[43]....
        /*03a0*/ 	.word	0x00001a80
        /*03a4*/ 	.word	0x000000ff
        /*03a8*/ 	.word	0x00000038
        /*03ac*/ 	.short	0x010a
        /*03ae*/ 	.byte	0x11
	.zero		1


	//   ....[44]....
        /*03b0*/ 	.word	0x00001bd0
        /*03b4*/ 	.word	0x000000ff
        /*03b8*/ 	.word	0x00000038
        /*03bc*/ 	.short	0x010a
        /*03be*/ 	.byte	0x08
	.zero		1


	//   ....[45]....
        /*03c0*/ 	.word	0x00001d10
        /*03c4*/ 	.word	0x00000002
        /*03c8*/ 	.word	0x000000a0
        /*03cc*/ 	.short	0x010a
        /*03ce*/ 	.byte	0xff
	.zero		1


	//   ....[46]....
        /*03d0*/ 	.word	0x00001dd0
        /*03d4*/ 	.word	0x00000002
        /*03d8*/ 	.word	0x00000000
        /*03dc*/ 	.short	0x0101
        /*03de*/ 	.byte	0xff
	.zero		1


	//   ....[47]....
        /*03e0*/ 	.word	0x00002330
        /*03e4*/ 	.word	0x000000ff
        /*03e8*/ 	.word	0x00000000
        /*03ec*/ 	.short	0x010a
        /*03ee*/ 	.byte	0x05
	.zero		1


	//   ....[48]....
        /*03f0*/ 	.word	0x000023c0
        /*03f4*/ 	.word	0x000000ff
        /*03f8*/ 	.word	0x00000000
        /*03fc*/ 	.short	0x010a
        /*03fe*/ 	.byte	0x05
	.zero		1


	//   ....[49]....
        /*0400*/ 	.word	0x00002450
        /*0404*/ 	.word	0x000000ff
        /*0408*/ 	.word	0x00000000
        /*040c*/ 	.short	0x010a
        /*040e*/ 	.byte	0x05
	.zero		1


	//   ....[50]....
        /*0410*/ 	.word	0x000024e0
        /*0414*/ 	.word	0x000000ff
        /*0418*/ 	.word	0x00000000
        /*041c*/ 	.short	0x010a
        /*041e*/ 	.byte	0x05
	.zero		1


	//   ....[51]....
        /*0420*/ 	.word	0x00002570
        /*0424*/ 	.word	0x000000ff
        /*0428*/ 	.word	0x00000000
        /*042c*/ 	.short	0x010a
        /*042e*/ 	.byte	0x05
	.zero		1


	//   ....[52]....
        /*0430*/ 	.word	0x00002600
        /*0434*/ 	.word	0x000000ff
        /*0438*/ 	.word	0x00000000
        /*043c*/ 	.short	0x010a
        /*043e*/ 	.byte	0x05
	.zero		1


	//   ....[53]....
        /*0440*/ 	.word	0x000026a0
        /*0444*/ 	.word	0x00000000
        /*0448*/ 	.word	0x00000000
        /*044c*/ 	.short	0x010a
        /*044e*/ 	.byte	0xff
	.zero		1


	//   ....[54]....
        /*0450*/ 	.word	0x000027c0
        /*0454*/ 	.word	0x00000000
        /*0458*/ 	.word	0x00000100
        /*045c*/ 	.short	0x010a
        /*045e*/ 	.byte	0xff
	.zero		1


	//   ....[55]....
        /*0460*/ 	.word	0x00002820
        /*0464*/ 	.word	0x00000004
        /*0468*/ 	.word	0x00000000
        /*046c*/ 	.short	0x0101
        /*046e*/ 	.byte	0xff
	.zero		1


	//   ....[56]....
        /*0470*/ 	.word	0x00002840
        /*0474*/ 	.word	0x000000ff
        /*0478*/ 	.word	0x000000b0
        /*047c*/ 	.short	0x010a
        /*047e*/ 	.byte	0x05
	.zero		1


	//   ....[57]....
        /*0480*/ 	.word	0x00002960
        /*0484*/ 	.word	0x00000000
        /*0488*/ 	.word	0x000000a0
        /*048c*/ 	.short	0x010a
        /*048e*/ 	.byte	0xff
	.zero		1


	//   ....[58]....
        /*0490*/ 	.word	0x00002a70
        /*0494*/ 	.word	0x00000000
        /*0498*/ 	.word	0x00000000
        /*049c*/ 	.short	0x0101
        /*049e*/ 	.byte	0xff
	.zero		1


	//   ....[59]....
        /*04a0*/ 	.word	0x00002b00
        /*04a4*/ 	.word	0x000000ff
        /*04a8*/ 	.word	0x000000b0
        /*04ac*/ 	.short	0x0106
        /*04ae*/ 	.byte	0x05
	.zero		1


	//   ....[60]....
        /*04b0*/ 	.word	0x00002b20
        /*04b4*/ 	.word	0x000000ff
        /*04b8*/ 	.word	0x000000b0
        /*04bc*/ 	.short	0x010a
        /*04be*/ 	.byte	0x05
	.zero		1


	//   ....[61]....
        /*04c0*/ 	.word	0x00002bb0
        /*04c4*/ 	.word	0x000000ff
        /*04c8*/ 	.word	0x000000b0
        /*04cc*/ 	.short	0x0106
        /*04ce*/ 	.byte	0x04
	.zero		1


	//   ....[62]....
        /*04d0*/ 	.word	0x00002bf0
        /*04d4*/ 	.word	0x00000000
        /*04d8*/ 	.word	0x000000b0
        /*04dc*/ 	.short	0x010a
        /*04de*/ 	.byte	0xff
	.zero		1


	//   ....[63]....
        /*04e0*/ 	.word	0x000030f0
        /*04e4*/ 	.word	0x00000000
        /*04e8*/ 	.word	0x000000a0
        /*04ec*/ 	.short	0x010a
        /*04ee*/ 	.byte	0xff
	.zero		1


	//   ....[64]....
        /*04f0*/ 	.word	0x000031f0
        /*04f4*/ 	.word	0x00000003
        /*04f8*/ 	.word	0x00000000
        /*04fc*/ 	.short	0x0101
        /*04fe*/ 	.byte	0xff
	.zero		1


	//   ....[65]....
        /*0500*/ 	.word	0x00003200
        /*0504*/ 	.word	0x000000ff
        /*0508*/ 	.word	0x00000000
        /*050c*/ 	.short	0x010a
        /*050e*/ 	.byte	0x04
	.zero		1


	//   ....[66]....
        /*0510*/ 	.word	0x00003280
        /*0514*/ 	.word	0x000000ff
        /*0518*/ 	.word	0x000000e0
        /*051c*/ 	.short	0x010a
        /*051e*/ 	.byte	0x08
	.zero		1


	//   ....[67]....
        /*0520*/ 	.word	0x00003360
        /*0524*/ 	.word	0x000000ff
        /*0528*/ 	.word	0x00000000
        /*052c*/ 	.short	0x010a
        /*052e*/ 	.byte	0x07
	.zero		1


	//   ....[68]....
        /*0530*/ 	.word	0x000034a0
        /*0534*/ 	.word	0x000000ff
        /*0538*/ 	.word	0x00000000
        /*053c*/ 	.short	0x010a
        /*053e*/ 	.byte	0x04
	.zero		1


	//   ....[69]....
        /*0540*/ 	.word	0x00003690
        /*0544*/ 	.word	0x000000ff
        /*0548*/ 	.word	0x00000000
        /*054c*/ 	.short	0x010a
        /*054e*/ 	.byte	0x05
	.zero		1


	//   ....[70]....
        /*0550*/ 	.word	0x00003720
        /*0554*/ 	.word	0x000000ff
        /*0558*/ 	.word	0x00000000
        /*055c*/ 	.short	0x010a
        /*055e*/ 	.byte	0x05
	.zero		1


	//   ....[71]....
        /*0560*/ 	.word	0x000037b0
        /*0564*/ 	.word	0x000000ff
        /*0568*/ 	.word	0x00000000
        /*056c*/ 	.short	0x010a
        /*056e*/ 	.byte	0x05
	.zero		1


	//   ....[72]....
        /*0570*/ 	.word	0x00003840
        /*0574*/ 	.word	0x000000ff
        /*0578*/ 	.word	0x00000000
        /*057c*/ 	.short	0x010a
        /*057e*/ 	.byte	0x07
	.zero		1


	//   ....[73]....
        /*0580*/ 	.word	0x00003ca0
        /*0584*/ 	.word	0x00000000
        /*0588*/ 	.word	0x000000a0
        /*058c*/ 	.short	0x010a
        /*058e*/ 	.byte	0xff
	.zero		1


	//   ....[74]....
        /*0590*/ 	.word	0x00003d60
        /*0594*/ 	.word	0x00000000
        /*0598*/ 	.word	0x00000000
        /*059c*/ 	.short	0x0101
        /*059e*/ 	.byte	0xff
	.zero		1


	//   ....[75]....
        /*05a0*/ 	.word	0x00004080
        /*05a4*/ 	.word	0x000000ff
        /*05a8*/ 	.word	0x00000098
        /*05ac*/ 	.short	0x010a
        /*05ae*/ 	.byte	0x07
	.zero		1


	//   ....[76]....
        /*05b0*/ 	.word	0x00004270
        /*05b4*/ 	.word	0x000000ff
        /*05b8*/ 	.word	0x00000080
        /*05bc*/ 	.short	0x010a
        /*05be*/ 	.byte	0x07
	.zero		1


	//   ....[77]....
        /*05c0*/ 	.word	0x00004440
        /*05c4*/ 	.word	0x000000ff
        /*05c8*/ 	.word	0x00000070
        /*05cc*/ 	.short	0x010b
        /*05ce*/ 	.byte	0x07
	.zero		1


	//   ....[78]....
        /*05d0*/ 	.word	0x000044b0
        /*05d4*/ 	.word	0x000000ff
        /*05d8*/ 	.word	0x00000000
        /*05dc*/ 	.short	0x0101
        /*05de*/ 	.byte	0x08
	.zero		1


	//   ....[79]....
        /*05e0*/ 	.word	0x000044e0
        /*05e4*/ 	.word	0x000000ff
        /*05e8*/ 	.word	0x00000088
        /*05ec*/ 	.short	0x010a
        /*05ee*/ 	.byte	0x07
	.zero		1


	//   ....[80]....
        /*05f0*/ 	.word	0x000046f0
        /*05f4*/ 	.word	0x000000ff
        /*05f8*/ 	.word	0x00000078
        /*05fc*/ 	.short	0x010b
        /*05fe*/ 	.byte	0x07
	.zero		1


	//   ....[81]....
        /*0600*/ 	.word	0x00004710
        /*0604*/ 	.word	0x000000ff
        /*0608*/ 	.word	0x00000000
        /*060c*/ 	.short	0x0101
        /*060e*/ 	.byte	0x0d
	.zero		1


	//   ....[82]....
        /*0610*/ 	.word	0x00004740
        /*0614*/ 	.word	0x000000ff
        /*0618*/ 	.word	0x00000080
        /*061c*/ 	.short	0x010a
        /*061e*/ 	.byte	0x07
	.zero		1


	//   ....[83]....
        /*0620*/ 	.word	0x00004780
        /*0624*/ 	.word	0x00000000
        /*0628*/ 	.word	0x00000088
        /*062c*/ 	.short	0x010a
        /*062e*/ 	.byte	0xff
	.zero		1


	//   ....[84]....
        /*0630*/ 	.word	0x00004ad0
        /*0634*/ 	.word	0x00000000
        /*0638*/ 	.word	0x000000a0
        /*063c*/ 	.short	0x010a
        /*063e*/ 	.byte	0xff
	.zero		1


	//   ....[85]....
        /*0640*/ 	.word	0x00004be0
        /*0644*/ 	.word	0x00000000
        /*0648*/ 	.word	0x00000000
        /*064c*/ 	.short	0x0101
        /*064e*/ 	.byte	0xff
	.zero		1


	//   ....[86]....
        /*0650*/ 	.word	0x00005630
        /*0654*/ 	.word	0x00000000
        /*0658*/ 	.word	0x00000070
        /*065c*/ 	.short	0x010a
        /*065e*/ 	.byte	0xff
	.zero		1


	//   ....[87]....
        /*0660*/ 	.word	0x000056a0
        /*0664*/ 	.word	0x0000006c
        /*0668*/ 	.word	0x000000c0
        /*066c*/ 	.short	0x010a
        /*066e*/ 	.byte	0xff
	.zero		1


	//   ....[88]....
        /*0670*/ 	.word	0x00005780
        /*0674*/ 	.word	0x00000000
        /*0678*/ 	.word	0x00000070
        /*067c*/ 	.short	0x010a
        /*067e*/ 	.byte	0xff
	.zero		1


	//   ....[89]....
        /*0680*/ 	.word	0x000058a0
        /*0684*/ 	.word	0x00000000
        /*0688*/ 	.word	0x00000000
        /*068c*/ 	.short	0x0101
        /*068e*/ 	.byte	0xff
	.zero		1


	//   ....[90]....
        /*0690*/ 	.word	0x00005920
        /*0694*/ 	.word	0x0000006c
        /*0698*/ 	.word	0x000000c0
        /*069c*/ 	.short	0x010a
        /*069e*/ 	.byte	0xff
	.zero		1


	//   ....[91]....
        /*06a0*/ 	.word	0x00006490
        /*06a4*/ 	.word	0x0000004b
        /*06a8*/ 	.word	0x00000070
        /*06ac*/ 	.short	0x010a
        /*06ae*/ 	.byte	0xff
	.zero		1


	//   ....[92]....
        /*06b0*/ 	.word	0x00006540
        /*06b4*/ 	.word	0x0000004b
        /*06b8*/ 	.word	0x00000070
        /*06bc*/ 	.short	0x010a
        /*06be*/ 	.byte	0xff
	.zero		1


	//   ....[93]....
        /*06c0*/ 	.word	0x00006660
        /*06c4*/ 	.word	0x00000000
        /*06c8*/ 	.word	0x00000000
        /*06cc*/ 	.short	0x0101
        /*06ce*/ 	.byte	0xff
	.zero		1


	//   ....[94]....
        /*06d0*/ 	.word	0x00006a10
        /*06d4*/ 	.word	0x000000ff
        /*06d8*/ 	.word	0x00000000
        /*06dc*/ 	.short	0x0101
        /*06de*/ 	.byte	0x05
	.zero		1


	//   ....[95]....
        /*06e0*/ 	.word	0x00007350
        /*06e4*/ 	.word	0x00000003
        /*06e8*/ 	.word	0x00000110
        /*06ec*/ 	.short	0x010a
        /*06ee*/ 	.byte	0xff
	.zero		1


	//   ....[96]....
        /*06f0*/ 	.word	0x000073b0
        /*06f4*/ 	.word	0x00000002
        /*06f8*/ 	.word	0x00000038
        /*06fc*/ 	.short	0x010a
        /*06fe*/ 	.byte	0xff
	.zero		1


	//   ....[97]....
        /*0700*/ 	.word	0x00007410
        /*0704*/ 	.word	0x00000002
        /*0708*/ 	.word	0x00000038
        /*070c*/ 	.short	0x010a
        /*070e*/ 	.byte	0xff
	.zero		1


	//   ....[98]....
        /*0710*/ 	.word	0x00007460
        /*0714*/ 	.word	0x00000002
        /*0718*/ 	.word	0x000000a0
        /*071c*/ 	.short	0x010a
        /*071e*/ 	.byte	0xff
	.zero		1


	//   ....[99]....
        /*0720*/ 	.word	0x000074c0
        /*0724*/ 	.word	0x00000000
        /*0728*/ 	.word	0x00000000
        /*072c*/ 	.short	0x010a
        /*072e*/ 	.byte	0xff
	.zero		1


	//   ....[100]....
        /*0730*/ 	.word	0x00007520
        /*0734*/ 	.word	0x00000000
        /*0738*/ 	.word	0x00000000
        /*073c*/ 	.short	0x010a
        /*073e*/ 	.byte	0xff
	.zero		1


	//   ....[101]....
        /*0740*/ 	.word	0x00007580
        /*0744*/ 	.word	0x00000000
        /*0748*/ 	.word	0x00000000
        /*074c*/ 	.short	0x010a
        /*074e*/ 	.byte	0xff
	.zero		1


	//   ....[102]....
        /*0750*/ 	.word	0x000075e0
        /*0754*/ 	.word	0x00000000
        /*0758*/ 	.word	0x00000000
        /*075c*/ 	.short	0x010a
        /*075e*/ 	.byte	0xff
	.zero		1


	//   ....[103]....
        /*0760*/ 	.word	0x00007640
        /*0764*/ 	.word	0x00000000
        /*0768*/ 	.word	0x00000000
        /*076c*/ 	.short	0x010a
        /*076e*/ 	.byte	0xff
	.zero		1


	//   ....[104]....
        /*0770*/ 	.word	0x000076a0
        /*0774*/ 	.word	0x00000000
        /*0778*/ 	.word	0x00000000
        /*077c*/ 	.short	0x010a
        /*077e*/ 	.byte	0xff
	.zero		1


	//   ....[105]....
        /*0780*/ 	.word	0x000076f0
        /*0784*/ 	.word	0x00000000
        /*0788*/ 	.word	0x00000100
        /*078c*/ 	.short	0x010a
        /*078e*/ 	.byte	0xff
	.zero		1


	//   ....[106]....
        /*0790*/ 	.word	0x00007750
        /*0794*/ 	.word	0x00000000
        /*0798*/ 	.word	0x000000b0
        /*079c*/ 	.short	0x010a
        /*079e*/ 	.byte	0xff
	.zero		1


	//   ....[107]....
        /*07a0*/ 	.word	0x000077a0
        /*07a4*/ 	.word	0x00000000
        /*07a8*/ 	.word	0x000000a0
        /*07ac*/ 	.short	0x010a
        /*07ae*/ 	.byte	0xff
	.zero		1


	//   ....[108]....
        /*07b0*/ 	.word	0x00007800
        /*07b4*/ 	.word	0x00000000
        /*07b8*/ 	.word	0x000000b0
        /*07bc*/ 	.short	0x010a
        /*07be*/ 	.byte	0xff
	.zero		1


	//   ....[109]....
        /*07c0*/ 	.word	0x00007850
        /*07c4*/ 	.word	0x00000000
        /*07c8*/ 	.word	0x000000a0
        /*07cc*/ 	.short	0x010a
        /*07ce*/ 	.byte	0xff
	.zero		1


	//   ....[110]....
        /*07d0*/ 	.word	0x000078b0
        /*07d4*/ 	.word	0x00000003
        /*07d8*/ 	.word	0x000000e0
        /*07dc*/ 	.short	0x010a
        /*07de*/ 	.byte	0xff
	.zero		1


	//   ....[111]....
        /*07e0*/ 	.word	0x00007910
        /*07e4*/ 	.word	0x00000000
        /*07e8*/ 	.word	0x00000000
        /*07ec*/ 	.short	0x010a
        /*07ee*/ 	.byte	0xff
	.zero		1


	//   ....[112]....
        /*07f0*/ 	.word	0x00007970
        /*07f4*/ 	.word	0x00000000
        /*07f8*/ 	.word	0x00000000
        /*07fc*/ 	.short	0x010a
        /*07fe*/ 	.byte	0xff
	.zero		1


	//   ....[113]....
        /*0800*/ 	.word	0x000079d0
        /*0804*/ 	.word	0x00000000
        /*0808*/ 	.word	0x00000000
        /*080c*/ 	.short	0x010a
        /*080e*/ 	.byte	0xff
	.zero		1


	//   ....[114]....
        /*0810*/ 	.word	0x00007a30
        /*0814*/ 	.word	0x00000000
        /*0818*/ 	.word	0x00000000
        /*081c*/ 	.short	0x010a
        /*081e*/ 	.byte	0xff
	.zero		1


	//   ....[115]....
        /*0820*/ 	.word	0x00007a90
        /*0824*/ 	.word	0x00000000
        /*0828*/ 	.word	0x00000000
        /*082c*/ 	.short	0x010a
        /*082e*/ 	.byte	0xff
	.zero		1


	//   ....[116]....
        /*0830*/ 	.word	0x00007ae0
        /*0834*/ 	.word	0x00000000
        /*0838*/ 	.word	0x000000a0
        /*083c*/ 	.short	0x010a
        /*083e*/ 	.byte	0xff
	.zero		1


	//   ....[117]....
        /*0840*/ 	.word	0x00007b40
        /*0844*/ 	.word	0x00000000
        /*0848*/ 	.word	0x00000098
        /*084c*/ 	.short	0x010a
        /*084e*/ 	.byte	0xff
	.zero		1


	//   ....[118]....
        /*0850*/ 	.word	0x00007ba0
        /*0854*/ 	.word	0x00000003
        /*0858*/ 	.word	0x00000080
        /*085c*/ 	.short	0x010a
        /*085e*/ 	.byte	0xff
	.zero		1


	//   ....[119]....
        /*0860*/ 	.word	0x00007c00
        /*0864*/ 	.word	0x00000003
        /*0868*/ 	.word	0x00000088
        /*086c*/ 	.short	0x010a
        /*086e*/ 	.byte	0xff
	.zero		1


	//   ....[120]....
        /*0870*/ 	.word	0x00007c60
        /*0874*/ 	.word	0x00000000
        /*0878*/ 	.word	0x00000080
        /*087c*/ 	.short	0x010a
        /*087e*/ 	.byte	0xff
	.zero		1


	//   ....[121]....
        /*0880*/ 	.word	0x00007cb0
        /*0884*/ 	.word	0x00000000
        /*0888*/ 	.word	0x000000a0
        /*088c*/ 	.short	0x010a
        /*088e*/ 	.byte	0xff
	.zero		1


	//   ....[122]....
        /*0890*/ 	.word	0x00007d00
        /*0894*/ 	.word	0x00000000
        /*0898*/ 	.word	0x00000070
        /*089c*/ 	.short	0x010a
        /*089e*/ 	.byte	0xff
	.zero		1


	//   ....[123]....
        /*08a0*/ 	.word	0x00007d50
        /*08a4*/ 	.word	0x0000006c
        /*08a8*/ 	.word	0x000000c0
        /*08ac*/ 	.short	0x010a
        /*08ae*/ 	.byte	0xff
	.zero		1


	//   ....[124]....
        /*08b0*/ 	.word	0x00007da0
        /*08b4*/ 	.word	0x0000004b
        /*08b8*/ 	.word	0x00000070
        /*08bc*/ 	.short	0x010a
        /*08be*/ 	.byte	0xff
	.zero		1


	//----- nvinfo : EIATTR_NUM_MBARRIERS
	.align		4
.L_47:
        /*08c0*/ 	.byte	0x03, 0x38
        /*08c2*/ 	.short	0x0024


	//----- nvinfo : EIATTR_EXIT_INSTR_OFFSETS
	.align		4
        /*08c4*/ 	.byte	0x04, 0x1c
        /*08c6*/ 	.short	(.L_49 - .L_48)


	//   ....[0]....
.L_48:
        /*08c8*/ 	.word	0x000026d0


	//   ....[1]....
        /*08cc*/ 	.word	0x00002bc0


	//   ....[2]....
        /*08d0*/ 	.word	0x00002c20


	//   ....[3]....
        /*08d4*/ 	.word	0x00003aa0


	//   ....[4]....
        /*08d8*/ 	.word	0x000047b0


	//   ....[5]....
        /*08dc*/ 	.word	0x000047f0


	//   ....[6]....
        /*08e0*/ 	.word	0x00007340


	//----- nvinfo : EIATTR_MAX_THREADS
	.align		4
.L_49:
        /*08e4*/ 	.byte	0x04, 0x05
        /*08e6*/ 	.short	(.L_51 - .L_50)
.L_50:
        /*08e8*/ 	.word	0x00000100
        /*08ec*/ 	.word	0x00000001
        /*08f0*/ 	.word	0x00000001


	//----- nvinfo : EIATTR_CRS_STACK_SIZE
	.align		4
.L_51:
        /*08f4*/ 	.byte	0x04, 0x1e
        /*08f6*/ 	.short	(.L_53 - .L_52)
.L_52:
        /*08f8*/ 	.word	0x00000000


	//----- nvinfo : EIATTR_CBANK_PARAM_SIZE
	.align		4
.L_53:
        /*08fc*/ 	.byte	0x03, 0x19
        /*08fe*/ 	.short	0x0800


	//----- nvinfo : EIATTR_PARAM_CBANK
	.align		4
        /*0900*/ 	.byte	0x04, 0x0a
        /*0902*/ 	.short	(.L_55 - .L_54)
	.align		4
.L_54:
        /*0904*/ 	.word	index@(.nv.constant0._ZN7cutlass13device_kernelINS_4gemm6kernel13GemmUniversalIN4cute5tupleIJiiiiEEENS1_10collective13CollectiveMmaINS1_35MainloopSm100TmaUmmaWarpSpecializedILi7ELi2ELi4ENS5_IJNS4_1CILi1EEESB_SB_EEEEENS5_IJNSA_ILi64EEENSA_ILi128EEESE_EEEaNS5_IJlSB_lEEEaSH_NS4_8TiledMMAINS4_8MMA_AtomIJNS4_15SM100_MMA_S8_SSIaaiLi64ELi128ELNS4_4UMMA5MajorE0ELSM_0ELNSL_8SaturateE0EEEEEENS4_6LayoutISC_NS5_IJNSA_ILi0EEESR_SR_EEEEENS5_IJNS4_10UnderscoreESU_SU_EEEEENS4_13SM90_TMA_LOADENS4_14ComposedLayoutINS4_7SwizzleILi2ELi4ELi3EEENS4_18smem_ptr_flag_bitsILi8EEENSQ_INS5_IJNSA_ILi8EEESE_EEENS5_IJSE_SB_EEEEEEEvNS4_8identityESX_S17_vS18_EENS_8epilogue10collective18CollectiveEpilogueINS1A_23Sm100TmaWarpSpecializedILi2ELi2ELi32ELb0ELb0EEEJSG_NS5_IJNSQ_ISE_SB_EES1F_EEEaSH_aSH_NS1A_6fusion15FusionCallbacksIS1E_NS1H_17LinearCombinationIaiaiLNS_15FloatRoundStyleE2EEESG_S1G_JEEENS4_5SM1004TMEM4LOAD26SM100_TMEM_LOAD_16dp32b32xESX_S17_NS4_39AutoVectorizingCopyWithAssumedAlignmentILi128EEENS4_14SM90_TMA_STOREES17_S1S_S1S_EEEvvEEEEvNT_6ParamsE)
        /*0908*/ 	.short	0x0380
        /*090a*/ 	.short	0x0800


	//----- nvinfo : EIATTR_SW_WAR
	.align		4
.L_55:
        /*090c*/ 	.byte	0x04, 0x36
        /*090e*/ 	.short	(.L_57 - .L_56)
.L_56:
        /*0910*/ 	.word	0x00000008
.L_57:


//--------------------- .nv.callgraph             --------------------------
	.section	.nv.callgraph,"",@"SHT_CUDA_CALLGRAPH"
	.align	4
	.sectionentsize	8
	.align		4
        /*0000*/ 	.word	0x00000000
	.align		4
        /*0004*/ 	.word	0xffffffff
	.align		4
        /*0008*/ 	.word	index@(_ZN7cutlass13device_kernelINS_4gemm6kernel13GemmUniversalIN4cute5tupleIJiiiiEEENS1_10collective13CollectiveMmaINS1_35MainloopSm100TmaUmmaWarpSpecializedILi7ELi2ELi4ENS5_IJNS4_1CILi1EEESB_SB_EEEEENS5_IJNSA_ILi64EEENSA_ILi128EEESE_EEEaNS5_IJlSB_lEEEaSH_NS4_8TiledMMAINS4_8MMA_AtomIJNS4_15SM100_MMA_S8_SSIaaiLi64ELi128ELNS4_4UMMA5MajorE0ELSM_0ELNSL_8SaturateE0EEEEEENS4_6LayoutISC_NS5_IJNSA_ILi0EEESR_SR_EEEEENS5_IJNS4_10UnderscoreESU_SU_EEEEENS4_13SM90_TMA_LOADENS4_14ComposedLayoutINS4_7SwizzleILi2ELi4ELi3EEENS4_18smem_ptr_flag_bitsILi8EEENSQ_INS5_IJNSA_ILi8EEESE_EEENS5_IJSE_SB_EEEEEEEvNS4_8identityESX_S17_vS18_EENS_8epilogue10collective18CollectiveEpilogueINS1A_23Sm100TmaWarpSpecializedILi2ELi2ELi32ELb0ELb0EEEJSG_NS5_IJNSQ_ISE_SB_EES1F_EEEaSH_aSH_NS1A_6fusion15FusionCallbacksIS1E_NS1H_17LinearCombinationIaiaiLNS_15FloatRoundStyleE2EEESG_S1G_JEEENS4_5SM1004TMEM4LOAD26SM100_TMEM_LOAD_16dp32b32xESX_S17_NS4_39AutoVectorizingCopyWithAssumedAlignmentILi128EEENS4_14SM90_TMA_STOREES17_S1S_S1S_EEEvvEEEEvNT_6ParamsE)
	.align		4
        /*000c*/ 	.word	index@(__assertfail)
	.align		4
        /*0010*/ 	.word	0x00000000
	.align		4
        /*0014*/ 	.word	0xfffffffe
	.align		4
        /*0018*/ 	.word	0x00000000
	.align		4
        /*001c*/ 	.word	0xfffffffd
	.align		4
        /*0020*/ 	.word	0x00000000
	.align		4
        /*0024*/ 	.word	0xfffffffc


//--------------------- .nv.constant4             --------------------------
	.section	.nv.constant4,"a",@progbits
	.align	8
	.align		8
.nv.constant4:
        /*0000*/ 	.dword	__assertfail
	.align		8
        /*0008*/ 	.dword	__unnamed_1
	.align		8
        /*0010*/ 	.dword	__unnamed_2
	.align		8
        /*0018*/ 	.dword	_ZN40_INTERNAL_b6716bbc_4_k_cu_f8cc3159_295824cuda3std3__45__cpo5beginE
	.align		8
        /*0020*/ 	.dword	_ZN40_INTERNAL_b6716bbc_4_k_cu_f8cc3159_295824cuda3std3__45__cpo3endE
	.align		8
        /*0028*/ 	.dword	_ZN40_INTERNAL_b6716bbc_4_k_cu_f8cc3159_295824cuda3std3__45__cpo6cbeginE
	.align		8
        /*0030*/ 	.dword	_ZN40_INTERNAL_b6716bbc_4_k_cu_f8cc3159_295824cuda3std3__45__cpo4cendE
	.align		8
        /*0038*/ 	.dword	_ZN40_INTERNAL_b6716bbc_4_k_cu_f8cc3159_295824cuda3std3__442_GLOBAL__N__b6716bbc_4_k_cu_f8cc3159_295826ignoreE
	.align		8
        /*0040*/ 	.dword	_ZN40_INTERNAL_b6716bbc_4_k_cu_f8cc3159_295824cuda3std3__419piecewise_constructE
	.align		8
        /*0048*/ 	.dword	_ZN40_INTERNAL_b6716bbc_4_k_cu_f8cc3159_295824cuda3std3__48in_placeE
	.align		8
        /*0050*/ 	.dword	_ZN40_INTERNAL_b6716bbc_4_k_cu_f8cc3159_295824cuda3std6ranges3__45__cpo4swapE
	.align		8
        /*0058*/ 	.dword	_ZN40_INTERNAL_b6716bbc_4_k_cu_f8cc3159_295824cuda3std6ranges3__45__cpo9iter_moveE
	.align		8
        /*0060*/ 	.dword	_ZN40_INTERNAL_b6716bbc_4_k_cu_f8cc3159_295824cute7productE
	.align		8
        /*0068*/ 	.dword	_ZN40_INTERNAL_b6716bbc_4_k_cu_f8cc3159_295824cute1_E
	.align		8
        /*0070*/ 	.dword	$str$25
	.align		8
        /*0078*/ 	.dword	$str$26
	.align		8
        /*0080*/ 	.dword	$str$27
	.align		8
        /*0088*/ 	.dword	$str$28


//--------------------- .text._ZN7cutlass13device_kernelINS_4gemm6kernel13GemmUniversalIN4cute5tupleIJiiiiEEENS1_10collective13CollectiveMmaINS1_35MainloopSm100TmaUmmaWarpSpecializedILi7ELi2ELi4ENS5_IJNS4_1CILi1EEESB_SB_EEEEENS5_IJNSA_ILi64EEENSA_ILi128EEESE_EEEaNS5_IJlSB_lEEEaSH_NS4_8TiledMMAINS4_8MMA_AtomIJNS4_15SM100_MMA_S8_SSIaaiLi64ELi128ELNS4_4UMMA5MajorE0ELSM_0ELNSL_8SaturateE0EEEEEENS4_6LayoutISC_NS5_IJNSA_ILi0EEESR_SR_EEEEENS5_IJNS4_10UnderscoreESU_SU_EEEEENS4_13SM90_TMA_LOADENS4_14ComposedLayoutINS4_7SwizzleILi2ELi4ELi3EEENS4_18smem_ptr_flag_bitsILi8EEENSQ_INS5_IJNSA_ILi8EEESE_EEENS5_IJSE_SB_EEEEEEEvNS4_8identityESX_S17_vS18_EENS_8epilogue10collective18CollectiveEpilogueINS1A_23Sm100TmaWarpSpecializedILi2ELi2ELi32ELb0ELb0EEEJSG_NS5_IJNSQ_ISE_SB_EES1F_EEEaSH_aSH_NS1A_6fusion15FusionCallbacksIS1E_NS1H_17LinearCombinationIaiaiLNS_15FloatRoundStyleE2EEESG_S1G_JEEENS4_5SM1004TMEM4LOAD26SM100_TMEM_LOAD_16dp32b32xESX_S17_NS4_39AutoVectorizingCopyWithAssumedAlignmentILi128EEENS4_14SM90_TMA_STOREES17_S1S_S1S_EEEvvEEEEvNT_6ParamsE --------------------------
	.section	.text._ZN7cutlass13device_kernelINS_4gemm6kernel13GemmUniversalIN4cute5tupleIJiiiiEEENS1_10collective13CollectiveMmaINS1_35MainloopSm100TmaUmmaWarpSpecializedILi7ELi2ELi4ENS5_IJNS4_1CILi1EEESB_SB_EEEEENS5_IJNSA_ILi64EEENSA_ILi128EEESE_EEEaNS5_IJlSB_lEEEaSH_NS4_8TiledMMAINS4_8MMA_AtomIJNS4_15SM100_MMA_S8_SSIaaiLi64ELi128ELNS4_4UMMA5MajorE0ELSM_0ELNSL_8SaturateE0EEEEEENS4_6LayoutISC_NS5_IJNSA_ILi0EEESR_SR_EEEEENS5_IJNS4_10UnderscoreESU_SU_EEEEENS4_13SM90_TMA_LOADENS4_14ComposedLayoutINS4_7SwizzleILi2ELi4ELi3EEENS4_18smem_ptr_flag_bitsILi8EEENSQ_INS5_IJNSA_ILi8EEESE_EEENS5_IJSE_SB_EEEEEEEvNS4_8identityESX_S17_vS18_EENS_8epilogue10collective18CollectiveEpilogueINS1A_23Sm100TmaWarpSpecializedILi2ELi2ELi32ELb0ELb0EEEJSG_NS5_IJNSQ_ISE_SB_EES1F_EEEaSH_aSH_NS1A_6fusion15FusionCallbacksIS1E_NS1H_17LinearCombinationIaiaiLNS_15FloatRoundStyleE2EEESG_S1G_JEEENS4_5SM1004TMEM4LOAD26SM100_TMEM_LOAD_16dp32b32xESX_S17_NS4_39AutoVectorizingCopyWithAssumedAlignmentILi128EEENS4_14SM90_TMA_STOREES17_S1S_S1S_EEEvvEEEEvNT_6ParamsE,"ax",@progbits
	.align	128
.text._ZN7cutlass13device_kernelINS_4gemm6kernel13GemmUniversalIN4cute5tupleIJiiiiEEENS1_10collective13CollectiveMmaINS1_35MainloopSm100TmaUmmaWarpSpecializedILi7ELi2ELi4ENS5_IJNS4_1CILi1EEESB_SB_EEEEENS5_IJNSA_ILi64EEENSA_ILi128EEESE_EEEaNS5_IJlSB_lEEEaSH_NS4_8TiledMMAINS4_8MMA_AtomIJNS4_15SM100_MMA_S8_SSIaaiLi64ELi128ELNS4_4UMMA5MajorE0ELSM_0ELNSL_8SaturateE0EEEEEENS4_6LayoutISC_NS5_IJNSA_ILi0EEESR_SR_EEEEENS5_IJNS4_10UnderscoreESU_SU_EEEEENS4_13SM90_TMA_LOADENS4_14ComposedLayoutINS4_7SwizzleILi2ELi4ELi3EEENS4_18smem_ptr_flag_bitsILi8EEENSQ_INS5_IJNSA_ILi8EEESE_EEENS5_IJSE_SB_EEEEEEEvNS4_8identityESX_S17_vS18_EENS_8epilogue10collective18CollectiveEpilogueINS1A_23Sm100TmaWarpSpecializedILi2ELi2ELi32ELb0ELb0EEEJSG_NS5_IJNSQ_ISE_SB_EES1F_EEEaSH_aSH_NS1A_6fusion15FusionCallbacksIS1E_NS1H_17LinearCombinationIaiaiLNS_15FloatRoundStyleE2EEESG_S1G_JEEENS4_5SM1004TMEM4LOAD26SM100_TMEM_LOAD_16dp32b32xESX_S17_NS4_39AutoVectorizingCopyWithAssumedAlignmentILi128EEENS4_14SM90_TMA_STOREES17_S1S_S1S_EEEvvEEEEvNT_6ParamsE:
        .type           _ZN7cutlass13device_kernelINS_4gemm6kernel13GemmUniversalIN4cute5tupleIJiiiiEEENS1_10collective13CollectiveMmaINS1_35MainloopSm100TmaUmmaWarpSpecializedILi7ELi2ELi4ENS5_IJNS4_1CILi1EEESB_SB_EEEEENS5_IJNSA_ILi64EEENSA_ILi128EEESE_EEEaNS5_IJlSB_lEEEaSH_NS4_8TiledMMAINS4_8MMA_AtomIJNS4_15SM100_MMA_S8_SSIaaiLi64ELi128ELNS4_4UMMA5MajorE0ELSM_0ELNSL_8SaturateE0EEEEEENS4_6LayoutISC_NS5_IJNSA_ILi0EEESR_SR_EEEEENS5_IJNS4_10UnderscoreESU_SU_EEEEENS4_13SM90_TMA_LOADENS4_14ComposedLayoutINS4_7SwizzleILi2ELi4ELi3EEENS4_18smem_ptr_flag_bitsILi8EEENSQ_INS5_IJNSA_ILi8EEESE_EEENS5_IJSE_SB_EEEEEEEvNS4_8identityESX_S17_vS18_EENS_8epilogue10collective18CollectiveEpilogueINS1A_23Sm100TmaWarpSpecializedILi2ELi2ELi32ELb0ELb0EEEJSG_NS5_IJNSQ_ISE_SB_EES1F_EEEaSH_aSH_NS1A_6fusion15FusionCallbacksIS1E_NS1H_17LinearCombinationIaiaiLNS_15FloatRoundStyleE2EEESG_S1G_JEEENS4_5SM1004TMEM4LOAD26SM100_TMEM_LOAD_16dp32b32xESX_S17_NS4_39AutoVectorizingCopyWithAssumedAlignmentILi128EEENS4_14SM90_TMA_STOREES17_S1S_S1S_EEEvvEEEEvNT_6ParamsE,@function
        .size           _ZN7cutlass13device_kernelINS_4gemm6kernel13GemmUniversalIN4cute5tupleIJiiiiEEENS1_10collective13CollectiveMmaINS1_35MainloopSm100TmaUmmaWarpSpecializedILi7ELi2ELi4ENS5_IJNS4_1CILi1EEESB_SB_EEEEENS5_IJNSA_ILi64EEENSA_ILi128EEESE_EEEaNS5_IJlSB_lEEEaSH_NS4_8TiledMMAINS4_8MMA_AtomIJNS4_15SM100_MMA_S8_SSIaaiLi64ELi128ELNS4_4UMMA5MajorE0ELSM_0ELNSL_8SaturateE0EEEEEENS4_6LayoutISC_NS5_IJNSA_ILi0EEESR_SR_EEEEENS5_IJNS4_10UnderscoreESU_SU_EEEEENS4_13SM90_TMA_LOADENS4_14ComposedLayoutINS4_7SwizzleILi2ELi4ELi3EEENS4_18smem_ptr_flag_bitsILi8EEENSQ_INS5_IJNSA_ILi8EEESE_EEENS5_IJSE_SB_EEEEEEEvNS4_8identityESX_S17_vS18_EENS_8epilogue10collective18CollectiveEpilogueINS1A_23Sm100TmaWarpSpecializedILi2ELi2ELi32ELb0ELb0EEEJSG_NS5_IJNSQ_ISE_SB_EES1F_EEEaSH_aSH_NS1A_6fusion15FusionCallbacksIS1E_NS1H_17LinearCombinationIaiaiLNS_15FloatRoundStyleE2EEESG_S1G_JEEENS4_5SM1004TMEM4LOAD26SM100_TMEM_LOAD_16dp32b32xESX_S17_NS4_39AutoVectorizingCopyWithAssumedAlignmentILi128EEENS4_14SM90_TMA_STOREES17_S1S_S1S_EEEvvEEEEvNT_6ParamsE,(.L_x_151 - _ZN7cutlass13device_kernelINS_4gemm6kernel13GemmUniversalIN4cute5tupleIJiiiiEEENS1_10collective13CollectiveMmaINS1_35MainloopSm100TmaUmmaWarpSpecializedILi7ELi2ELi4ENS5_IJNS4_1CILi1EEESB_SB_EEEEENS5_IJNSA_ILi64EEENSA_ILi128EEESE_EEEaNS5_IJlSB_lEEEaSH_NS4_8TiledMMAINS4_8MMA_AtomIJNS4_15SM100_MMA_S8_SSIaaiLi64ELi128ELNS4_4UMMA5MajorE0ELSM_0ELNSL_8SaturateE0EEEEEENS4_6LayoutISC_NS5_IJNSA_ILi0EEESR_SR_EEEEENS5_IJNS4_10UnderscoreESU_SU_EEEEENS4_13SM90_TMA_LOADENS4_14ComposedLayoutINS4_7SwizzleILi2ELi4ELi3EEENS4_18smem_ptr_flag_bitsILi8EEENSQ_INS5_IJNSA_ILi8EEESE_EEENS5_IJSE_SB_EEEEEEEvNS4_8identityESX_S17_vS18_EENS_8epilogue10collective18CollectiveEpilogueINS1A_23Sm100TmaWarpSpecializedILi2ELi2ELi32ELb0ELb0EEEJSG_NS5_IJNSQ_ISE_SB_EES1F_EEEaSH_aSH_NS1A_6fusion15FusionCallbacksIS1E_NS1H_17LinearCombinationIaiaiLNS_15FloatRoundStyleE2EEESG_S1G_JEEENS4_5SM1004TMEM4LOAD26SM100_TMEM_LOAD_16dp32b32xESX_S17_NS4_39AutoVectorizingCopyWithAssumedAlignmentILi128EEENS4_14SM90_TMA_STOREES17_S1S_S1S_EEEvvEEEEvNT_6ParamsE)
        .other          _ZN7cutlass13device_kernelINS_4gemm6kernel13GemmUniversalIN4cute5tupleIJiiiiEEENS1_10collective13CollectiveMmaINS1_35MainloopSm100TmaUmmaWarpSpecializedILi7ELi2ELi4ENS5_IJNS4_1CILi1EEESB_SB_EEEEENS5_IJNSA_ILi64EEENSA_ILi128EEESE_EEEaNS5_IJlSB_lEEEaSH_NS4_8TiledMMAINS4_8MMA_AtomIJNS4_15SM100_MMA_S8_SSIaaiLi64ELi128ELNS4_4UMMA5MajorE0ELSM_0ELNSL_8SaturateE0EEEEEENS4_6LayoutISC_NS5_IJNSA_ILi0EEESR_SR_EEEEENS5_IJNS4_10UnderscoreESU_SU_EEEEENS4_13SM90_TMA_LOADENS4_14ComposedLayoutINS4_7SwizzleILi2ELi4ELi3EEENS4_18smem_ptr_flag_bitsILi8EEENSQ_INS5_IJNSA_ILi8EEESE_EEENS5_IJSE_SB_EEEEEEEvNS4_8identityESX_S17_vS18_EENS_8epilogue10collective18CollectiveEpilogueINS1A_23Sm100TmaWarpSpecializedILi2ELi2ELi32ELb0ELb0EEEJSG_NS5_IJNSQ_ISE_SB_EES1F_EEEaSH_aSH_NS1A_6fusion15FusionCallbacksIS1E_NS1H_17LinearCombinationIaiaiLNS_15FloatRoundStyleE2EEESG_S1G_JEEENS4_5SM1004TMEM4LOAD26SM100_TMEM_LOAD_16dp32b32xESX_S17_NS4_39AutoVectorizingCopyWithAssumedAlignmentILi128EEENS4_14SM90_TMA_STOREES17_S1S_S1S_EEEvvEEEEvNT_6ParamsE,@"STO_CUDA_ENTRY STV_DEFAULT"
_ZN7cutlass13device_kernelINS_4gemm6kernel13GemmUniversalIN4cute5tupleIJiiiiEEENS1_10collective13CollectiveMmaINS1_35MainloopSm100TmaUmmaWarpSpecializedILi7ELi2ELi4ENS5_IJNS4_1CILi1EEESB_SB_EEEEENS5_IJNSA_ILi64EEENSA_ILi128EEESE_EEEaNS5_IJlSB_lEEEaSH_NS4_8TiledMMAINS4_8MMA_AtomIJNS4_15SM100_MMA_S8_SSIaaiLi64ELi128ELNS4_4UMMA5MajorE0ELSM_0ELNSL_8SaturateE0EEEEEENS4_6LayoutISC_NS5_IJNSA_ILi0EEESR_SR_EEEEENS5_IJNS4_10UnderscoreESU_SU_EEEEENS4_13SM90_TMA_LOADENS4_14ComposedLayoutINS4_7SwizzleILi2ELi4ELi3EEENS4_18smem_ptr_flag_bitsILi8EEENSQ_INS5_IJNSA_ILi8EEESE_EEENS5_IJSE_SB_EEEEEEEvNS4_8identityESX_S17_vS18_EENS_8epilogue10collective18CollectiveEpilogueINS1A_23Sm100TmaWarpSpecializedILi2ELi2ELi32ELb0ELb0EEEJSG_NS5_IJNSQ_ISE_SB_EES1F_EEEaSH_aSH_NS1A_6fusion15FusionCallbacksIS1E_NS1H_17LinearCombinationIaiaiLNS_15FloatRoundStyleE2EEESG_S1G_JEEENS4_5SM1004TMEM4LOAD26SM100_TMEM_LOAD_16dp32b32xESX_S17_NS4_39AutoVectorizingCopyWithAssumedAlignmentILi128EEENS4_14SM90_TMA_STOREES17_S1S_S1S_EEEvvEEEEvNT_6ParamsE:
[----:B------:R-:W1:Y:S01]  /*0000*/  LDC R1, c[0x0][0x37c] ;  /* 0x0000df00ff017b82 */ /* 0x000e620000000800 */
[----:B------:R-:W2:Y:S01]  /*0010*/  S2R R103, SR_TID.X ;  /* 0x0000000000677919 */ /* 0x000ea20000002100 */
[----:B------:R-:W3:Y:S01]  /*0020*/  LDCU.64 UR4, c[0x0][0x890] ;  /* 0x00011200ff0477ac */ /* 0x000ee20008000a00 */
[----:B------:R-:W-:Y:S02]  /*0030*/  PRMT R91, RZ, 0x7610, R91 ;  /* 0x00007610ff5b7816 */ /* 0x000fe4000000005b */
[----:B------:R-:W-:Y:S01]  /*0040*/  ELECT P5, URZ, PT ;  /* 0x0000000000ff782f */ /* 0x000fe200038a0000 */
[----:B------:R-:W4:Y:S01]  /*0050*/  LDCU.64 UR46, c[0x0][0x358] ;  /* 0x00006b00ff2e77ac */ /* 0x000f220008000a00 */
[----:B---3--:R-:W-:-:S04]  /*0060*/  UISETP.NE.U32.AND UP0, UPT, UR4, URZ, UPT ;  /* 0x000000ff0400728c */ /* 0x008fc8000bf05070 */
[----:B------:R-:W-:Y:S01]  /*0070*/  UISETP.NE.AND.EX UP0, UPT, UR5, URZ, UPT, UP0 ;  /* 0x000000ff0500728c */ /* 0x000fe2000bf05300 */
[----:B--2---:R-:W-:-:S05]  /*0080*/  SHF.R.U32.HI R96, RZ, 0x5, R103 ;  /* 0x00000005ff607819 */ /* 0x004fca0000011667 */
[----:B------:R-:W2:Y:S02]  /*0090*/  SHFL.IDX PT, R0, R96, RZ, 0x1f ;  /* 0x00001fff60007589 */ /* 0x000ea400000e0000 */
[----:B--2---:R-:W-:Y:S01]  /*00a0*/  R2UR UR8, R0 ;  /* 0x00000000000872ca */ /* 0x004fe200000e0000 */
[----:B-1--4-:R-:W-:-:S14]  /*00b0*/  BRA.U UP0, `(.L_x_0) ;  /* 0x00000001002c7547 */ /* 0x012fdc000b800000 */
[----:B------:R-:W1:Y:S02]  /*00c0*/  LDCU.64 UR6, c[0x0][0x888] ;  /* 0x00011100ff0677ac */ /* 0x000e640008000a00 */
[----:B-1----:R-:W-:-:S04]  /*00d0*/  UISETP.NE.U32.AND UP0, UPT, UR6, URZ, UPT ;  /* 0x000000ff0600728c */ /* 0x002fc8000bf05070 */
[----:B------:R-:W-:-:S09]  /*00e0*/  UISETP.NE.AND.EX UP0, UPT, UR7, URZ, UPT, UP0 ;  /* 0x000000ff0700728c */ /* 0x000fd2000bf05300 */
[----:B------:R-:W-:Y:S05]  /*00f0*/  BRA.U !UP0, `(.L_x_1) ;  /* 0x0000000108107547 */ /* 0x000fea000b800000 */
[----:B------:R-:W1:Y:S02]  /*0100*/  LDC.64 R50, c[0x0][0x888] ;  /* 0x00022200ff327b82 */ /* 0x000e640000000a00 */
[----:B-1----:R1:W5:Y:S01]  /*0110*/  LDG.E R50, desc[UR46][R50.64] ;  /* 0x0000002e32327981 */ /* 0x002362000c1e1900 */
[----:B------:R-:W-:Y:S01]  /*0120*/  HFMA2 R91, -RZ, RZ, 0, 5.9604644775390625e-08 ;  /* 0x00000001ff5b7431 */ /* 0x000fe200000001ff */
[----:B------:R-:W-:Y:S05]  /*0130*/  BRA `(.L_x_0) ;  /* 0x00000000000c7947 */ /* 0x000fea0003800000 */
.L_x_1:
[----:B------:R-:W1:Y:S01]  /*0140*/  LDCU UR6, c[0x0][0x880] ;  /* 0x00011000ff0677ac */ /* 0x000e620008000800 */
[----:B------:R-:W-:Y:S01]  /*0150*/  HFMA2 R91, -RZ, RZ, 0, 5.9604644775390625e-08 ;  /* 0x00000001ff5b7431 */ /* 0x000fe200000001ff */
[----:B-1----:R-:W-:-:S07]  /*0160*/  MOV R50, UR6 ;  /* 0x0000000600327c02 */ /* 0x002fce0008000f00 */
.L_x_0:
[----:B------:R-:W2:Y:S02]  /*0170*/  LDCU.64 UR6, c[0x0][0x8b0] ;  /* 0x00011600ff0677ac */ /* 0x000ea40008000a00 */
[----:B--2---:R-:W-:-:S04]  /*0180*/  UISETP.NE.U32.AND UP0, UPT, UR6, URZ, UPT ;  /* 0x000000ff0600728c */ /* 0x004fc8000bf05070 */
[----:B------:R-:W-:-:S09]  /*0190*/  UISETP.NE.AND.EX UP0, UPT, UR7, URZ, UPT, UP0 ;  /* 0x000000ff0700728c */ /* 0x000fd2000bf05300 */
[----:B------:R-:W-:Y:S05]  /*01a0*/  BRA.U UP0, `(.L_x_2) ;  /* 0x0000000100247547 */ /* 0x000fea000b800000 */
[----:B------:R-:W2:Y:S02]  /*01b0*/  LDCU.64 UR6, c[0x0][0x8a8] ;  /* 0x00011500ff0677ac */ /* 0x000ea40008000a00 */
[----:B--2---:R-:W-:-:S04]  /*01c0*/  UISETP.NE.U32.AND UP0, UPT, UR6, URZ, UPT ;  /* 0x000000ff0600728c */ /* 0x004fc8000bf05070 */
[----:B------:R-:W-:-:S09]  /*01d0*/  UISETP.NE.AND.EX UP0, UPT, UR7, URZ, UPT, UP0 ;  /* 0x000000ff0700728c */ /* 0x000fd2000bf05300 */
[----:B------:R-:W-:Y:S05]  /*01e0*/  BRA.U !UP0, `(.L_x_3) ;  /* 0x00000001080c7547 */ /* 0x000fea000b800000 */
[----:B------:R-:W2:Y:S02]  /*01f0*/  LDC.64 R2, c[0x0][0x8a8] ;  /* 0x00022a00ff027b82 */ /* 0x000ea40000000a00 */
[----:B--2---:R2:W5:Y:S01]  /*0200*/  LDG.E R47, desc[UR46][R2.64] ;  /* 0x0000002e022f7981 */ /* 0x004562000c1e1900 */
[----:B------:R-:W-:Y:S05]  /*0210*/  BRA `(.L_x_2) ;  /* 0x0000000000087947 */ /* 0x000fea0003800000 */
.L_x_3:
[----:B------:R-:W2:Y:S02]  /*0220*/  LDCU UR6, c[0x0][0x8a0] ;  /* 0x00011400ff0677ac */ /* 0x000ea40008000800 */
[----:B--2---:R-:W-:Y:S02]  /*0230*/  MOV R47, UR6 ;  /* 0x00000006002f7c02 */ /* 0x004fe40008000f00 */
.L_x_2:
[----:B------:R-:W-:Y:S01]  /*0240*/  IMAD.U32 R0, RZ, RZ, UR8 ;  /* 0x00000008ff007e24 */ /* 0x000fe2000f8e00ff */
[----:B------:R-:W-:Y:S04]  /*0250*/  BSSY.RECONVERGENT B0, `(.L_x_4) ;  /* 0x000000c000007945 */ /* 0x000fe80003800200 */
[C---:B------:R-:W-:Y:S02]  /*0260*/  ISETP.NE.OR P1, PT, R0.reuse, 0x1, !P5 ;  /* 0x000000010000780c */ /* 0x040fe40006f25670 */
[----:B------:R-:W-:-:S11]  /*0270*/  ISETP.NE.OR P0, PT, R0, 0x3, !P5 ;  /* 0x000000030000780c */ /* 0x000fd60006f05670 */
[----:B------:R-:W-:Y:S05]  /*0280*/  @P1 BRA `(.L_x_5) ;  /* 0x0000000000201947 */ /* 0x000fea0003800000 */
[----:B------:R-:W3:Y:S02]  /*0290*/  LDCU.64 UR6, c[0x0][0x348] ;  /* 0x00006900ff0677ac */ /* 0x000ee40008000a00 */
[----:B---3--:R-:W-:Y:S02]  /*02a0*/  UIADD3 UR10, UP1, UPT, UR6, 0x80, URZ ;  /* 0x00000080060a7890 */ /* 0x008fe4000ff3e0ff */
[----:B------:R-:W-:Y:S02]  /*02b0*/  UIADD3 UR6, UP0, UPT, UR6, 0x180, URZ ;  /* 0x0000018006067890 */ /* 0x000fe4000ff1e0ff */
[----:B------:R-:W-:Y:S02]  /*02c0*/  UIADD3.X UR11, UPT, UPT, URZ, UR7, URZ, UP1, !UPT ;  /* 0x00000007ff0b7290 */ /* 0x000fe40008ffe4ff */
[----:B------:R-:W-:-:S07]  /*02d0*/  UIADD3.X UR7, UPT, UPT, URZ, UR7, URZ, UP0, !UPT ;  /* 0x00000007ff077290 */ /* 0x000fce00087fe4ff */
[----:B------:R3:W-:Y:S02]  /*02e0*/  UTMACCTL.PF [UR10] ;  /* 0x000000000a0079b9 */ /* 0x0007e40008040000 */
[----:B------:R3:W-:Y:S02]  /*02f0*/  UTMACCTL.PF [UR6] ;  /* 0x00000000060079b9 */ /* 0x0007e40008040000 */
[----:B---3--:R-:W-:Y:S01]  /*0300*/  NOP ;  /* 0x0000000000007918 */ /* 0x008fe20000000000 */
.L_x_5:
[----:B------:R-:W-:Y:S05]  /*0310*/  BSYNC.RECONVERGENT B0 ;  /* 0x0000000000007941 */ /* 0x000fea0003800200 */
.L_x_4:
[----:B------:R-:W-:Y:S04]  /*0320*/  BSSY.RECONVERGENT B0, `(.L_x_6) ;  /* 0x000000a000007945 */ /* 0x000fe80003800200 */
        /* <DEDUP_REMOVED lines=9> */
.L_x_7:
[----:B------:R-:W-:Y:S05]  /*03c0*/  BSYNC.RECONVERGENT B0 ;  /* 0x0000000000007941 */ /* 0x000fea0003800200 */
.L_x_6:
[----:B------:R-:W3:Y:S01]  /*03d0*/  LDCU.64 UR6, c[0x0][0x888] ;  /* 0x00011100ff0677ac */ /* 0x000ee20008000a00 */
[----:B------:R-:W-:Y:S02]  /*03e0*/  UISETP.EQ.U32.AND UP1, UPT, UR4, URZ, UPT ;  /* 0x000000ff0400728c */ /* 0x000fe4000bf22070 */
[----:B------:R-:W-:Y:S02]  /*03f0*/  UPLOP3.LUT UP2, UPT, UPT, UPT, UPT, 0x80, 0x8 ;  /* 0x000000000008789c */ /* 0x000fe40003f4f070 */
[----:B---3--:R-:W-:-:S04]  /*0400*/  UISETP.NE.U32.AND UP0, UPT, UR6, URZ, UPT ;  /* 0x000000ff0600728c */ /* 0x008fc8000bf05070 */
[----:B------:R-:W-:-:S04]  /*0410*/  UISETP.NE.AND.EX UP0, UPT, UR7, URZ, UPT, UP0 ;  /* 0x000000ff0700728c */ /* 0x000fc8000bf05300 */
[----:B------:R-:W-:-:S04]  /*0420*/  UISETP.EQ.OR.EX UP3, UPT, UR5, URZ, !UP0, UP1 ;  /* 0x000000ff0500728c */ /* 0x000fc8000c762710 */
[----:B------:R-:W-:-:S05]  /*0430*/  UP2UR UR50, UPR, URZ, 0x8 ;  /* 0x00000008ff327883 */ /* 0x000fca0008000000 */
[----:B------:R-:W-:Y:S07]  /*0440*/  BRA.U !UP3, `(.L_x_8) ;  /* 0x000000010b207547 */ /* 0x000fee000b800000 */
[----:B-----5:R-:W-:Y:S01]  /*0450*/  R2UR UR6, R50 ;  /* 0x00000000320672ca */ /* 0x020fe200000e0000 */
[----:B------:R-:W-:Y:S02]  /*0460*/  UISETP.NE.U32.AND UP2, UPT, UR4, URZ, UPT ;  /* 0x000000ff0400728c */ /* 0x000fe4000bf45070 */
[----:B------:R-:W-:Y:S02]  /*0470*/  USEL UR4, URZ, 0xffffffff, UP0 ;  /* 0xffffffffff047887 */ /* 0x000fe40008000000 */
[----:B------:R-:W-:-:S08]  /*0480*/  UISETP.NE.AND.EX UP2, UPT, UR5, URZ, UPT, UP2 ;  /* 0x000000ff0500728c */ /* 0x000fd0000bf45320 */
[----:B------:R-:W-:-:S04]  /*0490*/  UISETP.NE.AND UP1, UPT, UR6, URZ, UPT ;  /* 0x000000ff0600728c */ /* 0x000fc8000bf25270 */
[----:B------:R-:W-:-:S04]  /*04a0*/  @!UP2 USEL UR4, URZ, 0xffffffff, UP1 ;  /* 0xffffffffff04a887 */ /* 0x000fc80008800000 */
[----:B------:R-:W-:-:S04]  /*04b0*/  ULOP3.LUT UR4, UR4, 0x1, URZ, 0xc0, !UPT ;  /* 0x0000000104047892 */ /* 0x000fc8000f8ec0ff */
[----:B------:R-:W-:-:S11]  /*04c0*/  UISETP.NE.U32.AND UP2, UPT, UR4, 0x1, UPT ;  /* 0x000000010400788c */ /* 0x000fd6000bf45070 */
.L_x_8:
[----:B--2---:R-:W2:Y:S01]  /*04d0*/  SHFL.IDX PT, R2, R96, RZ, 0x1f ;  /* 0x00001fff60027589 */ /* 0x004ea200000e0000 */
[----:B------:R-:W-:-:S04]  /*04e0*/  UISETP.NE.AND UP1, UPT, UR8, 0x2, UPT ;  /* 0x000000020800788c */ /* 0x000fc8000bf25270 */
[----:B------:R-:W-:Y:S01]  /*04f0*/  USEL UR6, URZ, 0x1, UP1 ;  /* 0x00000001ff067887 */ /* 0x000fe20008800000 */
[----:B--2---:R-:W-:-:S13]  /*0500*/  ISETP.NE.AND P0, PT, R2, RZ, PT ;  /* 0x000000ff0200720c */ /* 0x004fda0003f05270 */
[----:B------:R-:W-:Y:S05]  /*0510*/  @P0 BRA `(.L_x_9) ;  /* 0x0000000000600947 */ /* 0x000fea0003800000 */
[----:B------:R-:W2:Y:S01]  /*0520*/  S2UR UR5, SR_CgaCtaId ;  /* 0x00000000000579c3 */ /* 0x000ea20000008800 */
[----:B------:R-:W-:Y:S01]  /*0530*/  UMOV UR7, 0x400 ;  /* 0x0000040000077882 */ /* 0x000fe20000000000 */
[----:B------:R-:W-:Y:S01]  /*0540*/  UMOV UR4, 0x1 ;  /* 0x0000000100047882 */ /* 0x000fe20000000000 */
[----:B------:R-:W-:Y:S01]  /*0550*/  ELECT P0, URZ, PT ;  /* 0x0000000000ff782f */ /* 0x000fe20003800000 */
[----:B------:R-:W-:-:S04]  /*0560*/  UIADD3 UR10, UPT, UPT, -UR4, 0x100000, URZ ;  /* 0x00100000040a7890 */ /* 0x000fc8000fffe1ff */
[----:B------:R-:W-:Y:S02]  /*0570*/  USHF.L.U32 UR11, UR10, 0xb, URZ ;  /* 0x0000000b0a0b7899 */ /* 0x000fe400080006ff */
[----:B------:R-:W-:Y:S02]  /*0580*/  USHF.L.U32 UR10, UR10, 0x1, URZ ;  /* 0x000000010a0a7899 */ /* 0x000fe400080006ff */
[----:B--2---:R-:W-:Y:S01]  /*0590*/  ULEA UR5, UR5, UR7, 0x18 ;  /* 0x0000000705057291 */ /* 0x004fe2000f8ec0ff */
[----:B------:R-:W2:Y:S11]  /*05a0*/  FENCE.VIEW.ASYNC.S ;  /* 0x00000000000073c6 */ /* 0x000eb60000000000 */
[----:B--2---:R2:W3:Y:S01]  /*05b0*/  SYNCS.EXCH.64 URZ, [UR5], UR10 ;  /* 0x0000000a05ff75b2 */ /* 0x0044e20008000100 */
[----:B------:R2:W4:Y:S01]  /*05c0*/  SYNCS.EXCH.64 URZ, [UR5+0x38], UR10 ;  /* 0x0000380a05ff75b2 */ /* 0x0005220008000100 */
[----:B------:R2:W1:Y:S01]  /*05d0*/  SYNCS.EXCH.64 URZ, [UR5+0x8], UR10 ;  /* 0x0000080a05ff75b2 */ /* 0x0004620008000100 */
        /* <DEDUP_REMOVED lines=10> */
[----:B------:R2:W1:Y:S02]  /*0680*/  SYNCS.EXCH.64 URZ, [UR5+0x68], UR10 ;  /* 0x0000680a05ff75b2 */ /* 0x0004640008000100 */
[----:B--2---:R-:W-:Y:S01]  /*0690*/  NOP ;  /* 0x0000000000007918 */ /* 0x004fe20000000000 */
.L_x_9:
[----:B------:R-:W2:Y:S01]  /*06a0*/  SHFL.IDX PT, R2, R96, RZ, 0x1f ;  /* 0x00001fff60027589 */ /* 0x000ea200000e0000 */
[----:B------:R-:W-:Y:S01]  /*06b0*/  NOP ;  /* 0x0000000000007918 */ /* 0x000fe20000000000 */
[----:B--2---:R-:W-:-:S13]  /*06c0*/  ISETP.NE.AND P0, PT, R2, 0x1, PT ;  /* 0x000000010200780c */ /* 0x004fda0003f05270 */
[----:B------:R-:W-:Y:S05]  /*06d0*/  @P0 BRA `(.L_x_10) ;  /* 0x0000000000480947 */ /* 0x000fea0003800000 */
[----:B------:R-:W2:Y:S01]  /*06e0*/  S2UR UR7, SR_CgaCtaId ;  /* 0x00000000000779c3 */ /* 0x000ea20000008800 */
[----:B------:R-:W-:Y:S01]  /*06f0*/  UMOV UR9, 0x400 ;  /* 0x0000040000097882 */ /* 0x000fe20000000000 */
[----:B------:R-:W-:Y:S01]  /*0700*/  UMOV UR5, 0x20 ;  /* 0x0000002000057882 */ /* 0x000fe20000000000 */
[----:B------:R-:W-:Y:S01]  /*0710*/  UMOV UR4, 0x80 ;  /* 0x0000008000047882 */ /* 0x000fe20000000000 */
[----:B------:R-:W-:-:S04]  /*0720*/  UIADD3 UR10, UPT, UPT, -UR5, 0x100000, URZ ;  /* 0x00100000050a7890 */ /* 0x000fc8000fffe1ff */
[----:B------:R-:W-:Y:S02]  /*0730*/  USHF.L.U32 UR11, UR10, 0xb, URZ ;  /* 0x0000000b0a0b7899 */ /* 0x000fe400080006ff */
[----:B------:R-:W-:Y:S02]  /*0740*/  USHF.L.U32 UR10, UR10, 0x1, URZ ;  /* 0x000000010a0a7899 */ /* 0x000fe400080006ff */
[----:B------:R-:W-:-:S04]  /*0750*/  UIADD3 UR4, UPT, UPT, -UR4, 0x100000, URZ ;  /* 0x0010000004047890 */ /* 0x000fc8000fffe1ff */
[----:B------:R-:W-:Y:S02]  /*0760*/  USHF.L.U32 UR5, UR4, 0xb, URZ ;  /* 0x0000000b04057899 */ /* 0x000fe400080006ff */
[----:B------:R-:W-:Y:S01]  /*0770*/  USHF.L.U32 UR4, UR4, 0x1, URZ ;  /* 0x0000000104047899 */ /* 0x000fe200080006ff */
[----:B------:R-:W-:Y:S01]  /*0780*/  ELECT P0, URZ, PT ;  /* 0x0000000000ff782f */ /* 0x000fe20003800000 */
[----:B--2---:R-:W-:Y:S01]  /*0790*/  ULEA UR7, UR7, UR9, 0x18 ;  /* 0x0000000907077291 */ /* 0x004fe2000f8ec0ff */
[----:B------:R-:W2:Y:S11]  /*07a0*/  FENCE.VIEW.ASYNC.S ;  /* 0x00000000000073c6 */ /* 0x000eb60000000000 */
[----:B--2---:R2:W1:Y:S01]  /*07b0*/  SYNCS.EXCH.64 URZ, [UR7+0x70], UR10 ;  /* 0x0000700a07ff75b2 */ /* 0x0044620008000100 */
[----:B------:R2:W1:Y:S01]  /*07c0*/  SYNCS.EXCH.64 URZ, [UR7+0x80], UR4 ;  /* 0x0000800407ff75b2 */ /* 0x0004620008000100 */
[----:B------:R2:W1:Y:S01]  /*07d0*/  SYNCS.EXCH.64 URZ, [UR7+0x78], UR10 ;  /* 0x0000780a07ff75b2 */ /* 0x0004620008000100 */
[----:B------:R2:W1:Y:S01]  /*07e0*/  SYNCS.EXCH.64 URZ, [UR7+0x88], UR4 ;  /* 0x0000880407ff75b2 */ /* 0x0004620008000100 */
[----:B------:R-:W-:Y:S01]  /*07f0*/  NOP ;  /* 0x0000000000007918 */ /* 0x000fe20000000000 */
.L_x_10:
[----:B------:R-:W3:Y:S01]  /*0800*/  SHFL.IDX PT, R2, R96, RZ, 0x1f ;  /* 0x00001fff60027589 */ /* 0x000ee200000e0000 */
[----:B------:R-:W-:Y:S01]  /*0810*/  NOP ;  /* 0x0000000000007918 */ /* 0x000fe20000000000 */
[----:B---3--:R-:W-:-:S13]  /*0820*/  ISETP.NE.AND P0, PT, R2, 0x3, PT ;  /* 0x000000030200780c */ /* 0x008fda0003f05270 */
[----:B------:R-:W-:Y:S05]  /*0830*/  @P0 BRA `(.L_x_11) ;  /* 0x0000000000300947 */ /* 0x000fea0003800000 */
[----:B--2---:R-:W2:Y:S01]  /*0840*/  S2UR UR5, SR_CgaCtaId ;  /* 0x00000000000579c3 */ /* 0x004ea20000008800 */
        /* <DEDUP_REMOVED lines=8> */
[----:B--2---:R3:W2:Y:S01]  /*08d0*/  SYNCS.EXCH.64 URZ, [UR5+0x90], UR10 ;  /* 0x0000900a05ff75b2 */ /* 0x0046a20008000100 */
[----:B------:R3:W1:Y:S02]  /*08e0*/  SYNCS.EXCH.64 URZ, [UR5+0x98], UR10 ;  /* 0x0000980a05ff75b2 */ /* 0x0006640008000100 */
[----:B---3--:R-:W-:Y:S01]  /*08f0*/  NOP ;  /* 0x0000000000007918 */ /* 0x008fe20000000000 */
.L_x_11:
[----:B------:R-:W3:Y:S01]  /*0900*/  SHFL.IDX PT, R2, R96, RZ, 0x1f ;  /* 0x00001fff60027589 */ /* 0x000ee200000e0000 */
[----:B------:R-:W-:Y:S01]  /*0910*/  NOP ;  /* 0x0000000000007918 */ /* 0x000fe20000000000 */
[----:B---3--:R-:W-:-:S13]  /*0920*/  ISETP.NE.AND P0, PT, R2, 0x4, PT ;  /* 0x000000040200780c */ /* 0x008fda0003f05270 */
[----:B------:R-:W-:Y:S05]  /*0930*/  @P0 BRA `(.L_x_12) ;  /* 0x00000000004c0947 */ /* 0x000fea0003800000 */
[----:B--2---:R-:W2:Y:S01]  /*0940*/  S2UR UR5, SR_CgaCtaId ;  /* 0x00000000000579c3 */ /* 0x004ea20000008800 */
[----:B------:R-:W-:Y:S01]  /*0950*/  UMOV UR9, 0x100 ;  /* 0x0000010000097882 */ /* 0x000fe20000000000 */
[----:B------:R-:W-:Y:S01]  /*0960*/  UMOV UR7, 0x400 ;  /* 0x0000040000077882 */ /* 0x000fe20000000000 */
[----:B------:R-:W-:Y:S01]  /*0970*/  USEL UR9, UR9, 0xe0, UP2 ;  /* 0x000000e009097887 */ /* 0x000fe20009000000 */
[----:B------:R-:W-:Y:S01]  /*0980*/  UMOV UR4, 0x1 ;  /* 0x0000000100047882 */ /* 0x000fe20000000000 */
[----:B------:R-:W-:Y:S01]  /*0990*/  ELECT P0, URZ, PT ;  /* 0x0000000000ff782f */ /* 0x000fe20003800000 */
[----:B------:R-:W-:-:S04]  /*09a0*/  UIADD3 UR10, UPT, UPT, -UR4, 0x100000, URZ ;  /* 0x00100000040a7890 */ /* 0x000fc8000fffe1ff */
[----:B------:R-:W-:Y:S02]  /*09b0*/  USHF.L.U32 UR11, UR10, 0xb, URZ ;  /* 0x0000000b0a0b7899 */ /* 0x000fe400080006ff */
[----:B------:R-:W-:Y:S02]  /*09c0*/  USHF.L.U32 UR10, UR10, 0x1, URZ ;  /* 0x000000010a0a7899 */ /* 0x000fe400080006ff */
[----:B------:R-:W-:-:S04]  /*09d0*/  UIADD3 UR12, UPT, UPT, -UR9, 0x100000, URZ ;  /* 0x00100000090c7890 */ /* 0x000fc8000fffe1ff */
[----:B------:R-:W-:Y:S02]  /*09e0*/  USHF.L.U32 UR13, UR12, 0xb, URZ ;  /* 0x0000000b0c0d7899 */ /* 0x000fe400080006ff */
[----:B------:R-:W-:Y:S02]  /*09f0*/  USHF.L.U32 UR12, UR12, 0x1, URZ ;  /* 0x000000010c0c7899 */ /* 0x000fe400080006ff */
[----:B--2---:R-:W-:Y:S01]  /*0a00*/  ULEA UR5, UR5, UR7, 0x18 ;  /* 0x0000000705057291 */ /* 0x004fe2000f8ec0ff */
[----:B------:R-:W2:Y:S11]  /*0a10*/  FENCE.VIEW.ASYNC.S ;  /* 0x00000000000073c6 */ /* 0x000eb60000000000 */
[----:B--2---:R3:W2:Y:S01]  /*0a20*/  SYNCS.EXCH.64 URZ, [UR5+0xa0], UR10 ;  /* 0x0000a00a05ff75b2 */ /* 0x0046a20008000100 */
[----:B------:R3:W1:Y:S01]  /*0a30*/  SYNCS.EXCH.64 URZ, [UR5+0xb0], UR12 ;  /* 0x0000b00c05ff75b2 */ /* 0x0006620008000100 */
[----:B------:R3:W1:Y:S01]  /*0a40*/  SYNCS.EXCH.64 URZ, [UR5+0xa8], UR10 ;  /* 0x0000a80a05ff75b2 */ /* 0x0006620008000100 */
[----:B------:R3:W1:Y:S02]  /*0a50*/  SYNCS.EXCH.64 URZ, [UR5+0xb8], UR12 ;  /* 0x0000b80c05ff75b2 */ /* 0x0006640008000100 */
[----:B---3--:R-:W-:Y:S01]  /*0a60*/  NOP ;  /* 0x0000000000007918 */ /* 0x008fe20000000000 */
.L_x_12:
[----:B------:R-:W3:Y:S01]  /*0a70*/  SHFL.IDX PT, R2, R96, RZ, 0x1f ;  /* 0x00001fff60027589 */ /* 0x000ee200000e0000 */
[----:B------:R-:W-:Y:S01]  /*0a80*/  NOP ;  /* 0x0000000000007918 */ /* 0x000fe20000000000 */
[----:B---3--:R-:W-:-:S13]  /*0a90*/  ISETP.NE.AND P0, PT, R2, 0x5, PT ;  /* 0x000000050200780c */ /* 0x008fda0003f05270 */
[----:B------:R-:W-:Y:S05]  /*0aa0*/  @P0 BRA `(.L_x_13) ;  /* 0x0000000000580947 */ /* 0x000fea0003800000 */
[----:B--2---:R-:W2:Y:S01]  /*0ab0*/  S2UR UR7, SR_CgaCtaId ;  /* 0x00000000000779c3 */ /* 0x004ea20000008800 */
        /* <DEDUP_REMOVED lines=12> */
[----:B--2---:R3:W2:Y:S01]  /*0b80*/  SYNCS.EXCH.64 URZ, [UR7+0xc0], UR10 ;  /* 0x0000c00a07ff75b2 */ /* 0x0046a20008000100 */
[----:B------:R3:W1:Y:S01]  /*0b90*/  SYNCS.EXCH.64 URZ, [UR7+0xe0], UR4 ;  /* 0x0000e00407ff75b2 */ /* 0x0006620008000100 */
[----:B------:R3:W1:Y:S01]  /*0ba0*/  SYNCS.EXCH.64 URZ, [UR7+0xc8], UR10 ;  /* 0x0000c80a07ff75b2 */ /* 0x0006620008000100 */
[----:B------:R3:W1:Y:S01]  /*0bb0*/  SYNCS.EXCH.64 URZ, [UR7+0xe8], UR4 ;  /* 0x0000e80407ff75b2 */ /* 0x0006620008000100 */
[----:B------:R3:W1:Y:S01]  /*0bc0*/  SYNCS.EXCH.64 URZ, [UR7+0xd0], UR10 ;  /* 0x0000d00a07ff75b2 */ /* 0x0006620008000100 */
[----:B------:R3:W1:Y:S01]  /*0bd0*/  SYNCS.EXCH.64 URZ, [UR7+0xf0], UR4 ;  /* 0x0000f00407ff75b2 */ /* 0x0006620008000100 */
[----:B------:R3:W1:Y:S01]  /*0be0*/  SYNCS.EXCH.64 URZ, [UR7+0xd8], UR10 ;  /* 0x0000d80a07ff75b2 */ /* 0x0006620008000100 */
[----:B------:R3:W1:Y:S02]  /*0bf0*/  SYNCS.EXCH.64 URZ, [UR7+0xf8], UR4 ;  /* 0x0000f80407ff75b2 */ /* 0x0006640008000100 */
[----:B---3--:R-:W-:Y:S01]  /*0c00*/  NOP ;  /* 0x0000000000007918 */ /* 0x008fe20000000000 */
.L_x_13:
        /* <DEDUP_REMOVED lines=18> */
.L_x_14:
[----:B--2---:R-:W2:Y:S01]  /*0d30*/  S2UR UR5, SR_CTAID.X ;  /* 0x00000000000579c3 */ /* 0x004ea20000002500 */
[----:B------:R-:W-:-:S05]  /*0d40*/  CS2R.32 R90, SR_CgaSize ;  /* 0x00000000005a7805 */ /* 0x000fca0000008a00 */
[----:B------:R-:W-:-:S05]  /*0d50*/  IMAD R90, R90, -0xa0, RZ ;  /* 0xffffff605a5a7824 */ /* 0x000fca00078e02ff */
[----:B------:R-:W-:-:S14]  /*0d60*/  R2UR UR9, R90 ;  /* 0x000000005a0972ca */ /* 0x000fdc00000e0000 */
[----:B------:R-:W3:Y:S01]  /*0d70*/  LDCU UR9, c[0x0][UR9+0x2b0] ;  /* 0x00005600090977ac */ /* 0x000ee20008000800 */
[----:B------:R-:W-:Y:S01]  /*0d80*/  NOP ;  /* 0x0000000000007918 */ /* 0x000fe20000000000 */
[----:B------:R-:W-:-:S05]  /*0d90*/  CS2R.32 R90, SR_CgaSize ;  /* 0x00000000005a7805 */ /* 0x000fca0000008a00 */
[----:B------:R-:W-:-:S05]  /*0da0*/  IMAD R90, R90, -0xa0, RZ ;  /* 0xffffff605a5a7824 */ /* 0x000fca00078e02ff */
[----:B------:R-:W-:-:S14]  /*0db0*/  R2UR UR7, R90 ;  /* 0x000000005a0772ca */ /* 0x000fdc00000e0000 */
[----:B------:R-:W4:Y:S01]  /*0dc0*/  LDCU UR7, c[0x0][UR7+0x2b4] ;  /* 0x00005680070777ac */ /* 0x000f220008000800 */
[----:B------:R-:W1:Y:S08]  /*0dd0*/  S2UR UR4, SR_CTAID.Y ;  /* 0x00000000000479c3 */ /* 0x000e700000002600 */
[----:B------:R-:W4:Y:S01]  /*0de0*/  LDC R9, c[0x0][0xb24] ;  /* 0x0002c900ff097b82 */ /* 0x000f220000000800 */
[----:B--2---:R-:W-:-:S02]  /*0df0*/  I2FP.F32.U32 R5, UR5 ;  /* 0x0000000500057c45 */ /* 0x004fc40008201000 */
[----:B------:R-:W-:-:S05]  /*0e00*/  CS2R.32 R3, SR_CgaSize ;  /* 0x0000000000037805 */ /* 0x000fca0000008a00 */
[----:B------:R-:W-:-:S06]  /*0e10*/  IMAD R3, R3, -0xa0, RZ ;  /* 0xffffff6003037824 */ /* 0x000fcc00078e02ff */
[----:B------:R-:W2:Y:S01]  /*0e20*/  LDC R3, c[0x0][R3+0x2a0] ;  /* 0x0000a80003037b82 */ /* 0x000ea20000000800 */
[----:B------:R-:W-:Y:S01]  /*0e30*/  MOV R21, UR5 ;  /* 0x0000000500157c02 */ /* 0x000fe20008000f00 */
[----:B---3--:R-:W-:Y:S01]  /*0e40*/  FMUL R5, R5, UR9 ;  /* 0x0000000905057c20 */ /* 0x008fe20008400000 */
[----:B-1----:R-:W-:Y:S02]  /*0e50*/  I2FP.F32.U32 R4, UR4 ;  /* 0x0000000400047c45 */ /* 0x002fe40008201000 */
[----:B------:R-:W-:-:S05]  /*0e60*/  CS2R.32 R2, SR_CgaSize ;  /* 0x0000000000027805 */ /* 0x000fca0000008a00 */
[----:B------:R-:W-:-:S06]  /*0e70*/  IMAD R2, R2, -0xa0, RZ ;  /* 0xffffff6002027824 */ /* 0x000fcc00078e02ff */
[----:B------:R-:W1:Y:S01]  /*0e80*/  LDC R2, c[0x0][R2+0x2a4] ;  /* 0x0000a90002027b82 */ /* 0x000e620000000800 */
[----:B------:R-:W3:Y:S01]  /*0e90*/  F2I.U32.TRUNC.NTZ R90, R5 ;  /* 0x00000005005a7305 */ /* 0x000ee2000020f000 */
[----:B------:R-:W-:Y:S01]  /*0ea0*/  MOV R20, UR4 ;  /* 0x0000000400147c02 */ /* 0x000fe20008000f00 */
[----:B----4-:R-:W-:-:S05]  /*0eb0*/  FMUL R4, R4, UR7 ;  /* 0x0000000704047c20 */ /* 0x010fca0008400000 */
[----:B------:R-:W-:Y:S01]  /*0ec0*/  BAR.SYNC.DEFER_BLOCKING 0x0 ;  /* 0x0000000000007b1d */ /* 0x000fe20000010000 */
[----:B------:R-:W-:-:S05]  /*0ed0*/  ISETP.GE.AND P0, PT, R9, 0x1, PT ;  /* 0x000000010900780c */ /* 0x000fca0003f06270 */
[----:B------:R-:W4:Y:S02]  /*0ee0*/  F2I.U32.TRUNC.NTZ R83, R4 ;  /* 0x0000000400537305 */ /* 0x000f24000020f000 */
[----:B------:R-:W1:Y:S01]  /*0ef0*/  S2UR UR36, SR_CTAID.Z ;  /* 0x00000000002479c3 */ /* 0x000e620000002700 */
[----:B---3--:R-:W-:-:S05]  /*0f00*/  IADD3 R90, PT, PT, -R90, RZ, RZ ;  /* 0x000000ff5a5a7210 */ /* 0x008fca0007ffe1ff */
[----:B--2---:R-:W-:Y:S01]  /*0f10*/  IMAD R90, R3, R90, UR5 ;  /* 0x00000005035a7e24 */ /* 0x004fe2000f8e025a */
[----:B----4-:R-:W-:-:S05]  /*0f20*/  IADD3 R83, PT, PT, -R83, RZ, RZ ;  /* 0x000000ff53537210 */ /* 0x010fca0007ffe1ff */
[----:B-1----:R-:W-:Y:S01]  /*0f30*/  IMAD R83, R2, R83, UR4 ;  /* 0x0000000402537e24 */ /* 0x002fe2000f8e0253 */
[----:B------:R-:W-:Y:S06]  /*0f40*/  @!P0 BRA `(.L_x_15) ;  /* 0x0000000000b88947 */ /* 0x000fec0003800000 */
[----:B------:R-:W1:Y:S01]  /*0f50*/  LDC.64 R4, c[0x0][0xb18] ;  /* 0x0002c600ff047b82 */ /* 0x000e620000000a00 */
[----:B------:R-:W-:-:S07]  /*0f60*/  ISETP.NE.AND P0, PT, R9, 0x1, PT ;  /* 0x000000010900780c */ /* 0x000fce0003f05270 */
[----:B------:R-:W2:Y:S08]  /*0f70*/  LDC R10, c[0x0][0xb0c] ;  /* 0x0002c300ff0a7b82 */ /* 0x000eb00000000800 */
[----:B------:R-:W3:Y:S08]  /*0f80*/  LDC R11, c[0x0][0x370] ;  /* 0x0000dc00ff0b7b82 */ /* 0x000ef00000000800 */
[----:B------:R-:W4:Y:S01]  /*0f90*/  LDC R12, c[0x0][0x374] ;  /* 0x0000dd00ff0c7b82 */ /* 0x000f220000000800 */
[----:B-1----:R-:W-:-:S07]  /*0fa0*/  ISETP.NE.AND P1, PT, R4, 0x1, PT ;  /* 0x000000010400780c */ /* 0x002fce0003f25270 */
[----:B------:R-:W3:Y:S01]  /*0fb0*/  LDC.64 R6, c[0x0][0xb10] ;  /* 0x0002c400ff067b82 */ /* 0x000ee20000000a00 */
[----:B--2---:R-:W-:-:S07]  /*0fc0*/  ISETP.NE.AND P2, PT, R10, 0x1, PT ;  /* 0x000000010a00780c */ /* 0x004fce0003f45270 */
[----:B------:R-:W1:Y:S08]  /*0fd0*/  LDC R8, c[0x0][0xb20] ;  /* 0x0002c800ff087b82 */ /* 0x000e700000000800 */
[----:B------:R-:W2:Y:S01]  /*0fe0*/  LDC.64 R2, c[0x0][0xb28] ;  /* 0x0002ca00ff027b82 */ /* 0x000ea20000000a00 */
[----:B----4-:R-:W-:-:S04]  /*0ff0*/  IMAD.HI.U32 R13, R12, R5, RZ ;  /* 0x000000050c0d7227 */ /* 0x010fc800078e00ff */
[----:B------:R-:W-:-:S04]  /*1000*/  IMAD.HI.U32 R5, R20, R5, RZ ;  /* 0x0000000514057227 */ /* 0x000fc800078e00ff */
[----:B---3--:R-:W-:-:S04]  /*1010*/  IMAD.HI.U32 R14, R11, R6, RZ ;  /* 0x000000060b0e7227 */ /* 0x008fc800078e00ff */
[C---:B------:R-:W-:Y:S01]  /*1020*/  IMAD.HI.U32 R16, R21.reuse, R6, RZ ;  /* 0x0000000615107227 */ /* 0x040fe200078e00ff */
[-C--:B------:R-:W-:Y:S02]  /*1030*/  @P2 SHF.R.U32.HI R11, RZ, R7.reuse, R14 ;  /* 0x00000007ff0b2219 */ /* 0x080fe4000001160e */
[-C--:B-1----:R-:W-:Y:S02]  /*1040*/  @P1 SHF.R.U32.HI R12, RZ, R8.reuse, R13 ;  /* 0x00000008ff0c1219 */ /* 0x082fe4000001160d */
[----:B------:R-:W-:Y:S02]  /*1050*/  SHF.R.U32.HI R5, RZ, R8, R5 ;  /* 0x00000008ff057219 */ /* 0x000fe40000011605 */
[----:B------:R-:W-:Y:S02]  /*1060*/  SHF.R.U32.HI R16, RZ, R7, R16 ;  /* 0x00000007ff107219 */ /* 0x000fe40000011610 */
[----:B------:R-:W-:Y:S01]  /*1070*/  SEL R5, R20, R5, !P1 ;  /* 0x0000000514057207 */ /* 0x000fe20004800000 */
[----:B--2---:R-:W-:Y:S01]  /*1080*/  IMAD.HI.U32 R14, R12, R2, RZ ;  /* 0x000000020c0e7227 */ /* 0x004fe200078e00ff */
[----:B------:R-:W-:-:S02]  /*1090*/  SEL R7, R21, R16, !P2 ;  /* 0x0000001015077207 */ /* 0x000fc40005000000 */
[----:B------:R-:W-:Y:S01]  /*10a0*/  IADD3 R13, PT, PT, -R5, RZ, RZ ;  /* 0x000000ff050d7210 */ /* 0x000fe20007ffe1ff */
[----:B------:R-:W-:Y:S01]  /*10b0*/  IMAD.HI.U32 R6, R11, R2, RZ ;  /* 0x000000020b067227 */ /* 0x000fe200078e00ff */
[----:B------:R-:W-:-:S03]  /*10c0*/  @P0 SHF.R.U32.HI R12, RZ, R3, R14 ;  /* 0x00000003ff0c0219 */ /* 0x000fc6000001160e */
[----:B------:R-:W-:Y:S01]  /*10d0*/  IMAD R13, R4, R13, R20 ;  /* 0x0000000d040d7224 */ /* 0x000fe200078e0214 */
[----:B------:R-:W-:Y:S01]  /*10e0*/  @P0 SHF.R.U32.HI R11, RZ, R3, R6 ;  /* 0x00000003ff0b0219 */ /* 0x000fe20000011606 */
[----:B------:R-:W-:-:S04]  /*10f0*/  IMAD R12, R12, R9, RZ ;  /* 0x000000090c0c7224 */ /* 0x000fc800078e02ff */
[----:B------:R-:W-:Y:S01]  /*1100*/  IMAD R6, R11, R9, RZ ;  /* 0x000000090b067224 */ /* 0x000fe200078e02ff */
[----:B------:R-:W-:-:S04]  /*1110*/  ISETP.GE.AND P1, PT, R5, R12, PT ;  /* 0x0000000c0500720c */ /* 0x000fc80003f26270 */
[----:B------:R-:W-:Y:S01]  /*1120*/  ISETP.GE.OR P1, PT, R7, R6, P1 ;  /* 0x000000060700720c */ /* 0x000fe20000f26670 */
[----:B------:R-:W-:-:S05]  /*1130*/  IMAD.HI.U32 R6, R5, R2, RZ ;  /* 0x0000000205067227 */ /* 0x000fca00078e00ff */
[----:B------:R-:W-:-:S04]  /*1140*/  SHF.R.U32.HI R6, RZ, R3, R6 ;  /* 0x00000003ff067219 */ /* 0x000fc80000011606 */
[----:B------:R-:W-:-:S03]  /*1150*/  SEL R6, R5, R6, !P0 ;  /* 0x0000000605067207 */ /* 0x000fc60004000000 */
[----:B------:R-:W-:Y:S01]  /*1160*/  @!P1 IMAD.HI.U32 R8, R7, R2, RZ ;  /* 0x0000000207089227 */ /* 0x000fe200078e00ff */
[----:B------:R-:W-:-:S04]  /*1170*/  IADD3 R2, PT, PT, -R6, RZ, RZ ;  /* 0x000000ff06027210 */ /* 0x000fc80007ffe1ff */
[----:B------:R-:W-:Y:S01]  /*1180*/  @!P1 SHF.R.U32.HI R8, RZ, R3, R8 ;  /* 0x00000003ff089219 */ /* 0x000fe20000011608 */
[----:B------:R-:W-:-:S03]  /*1190*/  IMAD R2, R9, R2, R5 ;  /* 0x0000000209027224 */ /* 0x000fc600078e0205 */
[----:B------:R-:W-:-:S05]  /*11a0*/  @!P1 SEL R3, R7, R8, !P0 ;  /* 0x0000000807039207 */ /* 0x000fca0004000000 */
[--C-:B------:R-:W-:Y:S02]  /*11b0*/  @!P1 IMAD.IADD R6, R6, 0x1, -R3.reuse ;  /* 0x0000000106069824 */ /* 0x100fe400078e0a03 */
[----:B------:R-:W-:Y:S01]  /*11c0*/  @!P1 IMAD R3, R2, R11, R3 ;  /* 0x0000000b02039224 */ /* 0x000fe200078e0203 */
[----:B------:R-:W-:Y:S01]  /*11d0*/  IADD3 R2, PT, PT, -R7, RZ, RZ ;  /* 0x000000ff07027210 */ /* 0x000fe20007ffe1ff */
[----:B------:R-:W-:Y:S02]  /*11e0*/  @!P1 IMAD R5, R6, R9, R7 ;  /* 0x0000000906059224 */ /* 0x000fe400078e0207 */
[----:B------:R-:W-:Y:S02]  /*11f0*/  @!P1 IMAD.MOV.U32 R7, RZ, RZ, R3 ;  /* 0x000000ffff079224 */ /* 0x000fe400078e0003 */
[----:B------:R-:W-:Y:S02]  /*1200*/  IMAD R2, R10, R2, R21 ;  /* 0x000000020a027224 */ /* 0x000fe400078e0215 */
[----:B------:R-:W-:-:S02]  /*1210*/  IMAD R20, R5, R4, R13 ;  /* 0x0000000405147224 */ /* 0x000fc400078e020d */
[----:B------:R-:W-:Y:S02]  /*1220*/  IMAD R21, R7, R10, R2 ;  /* 0x0000000a07157224 */ /* 0x000fe400078e0202 */
.L_x_15:
[----:B------:R-:W1:Y:S01]  /*1230*/  LDCU UR4, c[0x0][0xb30] ;  /* 0x00016600ff0477ac */ /* 0x000e620008000800 */
[----:B------:R-:W2:Y:S08]  /*1240*/  S2UR UR37, SR_CgaCtaId ;  /* 0x00000000002579c3 */ /* 0x000eb00000008800 */
[----:B------:R-:W3:Y:S01]  /*1250*/  LDC R40, c[0x0][0xb24] ;  /* 0x0002c900ff287b82 */ /* 0x000ee20000000800 */
[----:B-1----:R-:W-:-:S09]  /*1260*/  UISETP.NE.AND UP1, UPT, UR4, 0x1, UPT ;  /* 0x000000010400788c */ /* 0x002fd2000bf25270 */
[----:B--2---:R-:W-:Y:S05]  /*1270*/  BRA.U UP1, `(.L_x_16) ;  /* 0x0000000101407547 */ /* 0x004fea000b800000 */
[----:B------:R-:W1:Y:S08]  /*1280*/  LDC.64 R4, c[0x0][0xb10] ;  /* 0x0002c400ff047b82 */ /* 0x000e700000000a00 */
[----:B------:R-:W2:Y:S08]  /*1290*/  LDC.64 R2, c[0x0][0xb18] ;  /* 0x0002c600ff027b82 */ /* 0x000eb00000000a00 */
[----:B------:R-:W4:Y:S08]  /*12a0*/  LDC R6, c[0x0][0xb20] ;  /* 0x0002c800ff067b82 */ /* 0x000f300000000800 */
[----:B------:R-:W3:Y:S01]  /*12b0*/  LDC R8, c[0x0][0xb0c] ;  /* 0x0002c300ff087b82 */ /* 0x000ee20000000800 */
[----:B-1----:R-:W-:-:S05]  /*12c0*/  IMAD.HI.U32 R4, R21, R4, RZ ;  /* 0x0000000415047227 */ /* 0x002fca00078e00ff */
[----:B------:R-:W-:Y:S01]  /*12d0*/  SHF.R.U32.HI R4, RZ, R5, R4 ;  /* 0x00000005ff047219 */ /* 0x000fe20000011604 */
[----:B--2---:R-:W-:Y:S01]  /*12e0*/  IMAD.HI.U32 R3, R20, R3, RZ ;  /* 0x0000000314037227 */ /* 0x004fe200078e00ff */
[----:B------:R-:W-:-:S04]  /*12f0*/  ISETP.NE.AND P0, PT, R2, 0x1, PT ;  /* 0x000000010200780c */ /* 0x000fc80003f05270 */
[----:B----4-:R-:W-:-:S04]  /*1300*/  SHF.R.U32.HI R3, RZ, R6, R3 ;  /* 0x00000006ff037219 */ /* 0x010fc80000011603 */
[----:B------:R-:W-:Y:S02]  /*1310*/  SEL R3, R20, R3, !P0 ;  /* 0x0000000314037207 */ /* 0x000fe40004000000 */
[----:B---3--:R-:W-:-:S04]  /*1320*/  ISETP.NE.AND P1, PT, R8, 0x1, PT ;  /* 0x000000010800780c */ /* 0x008fc80003f25270 */
[----:B------:R-:W-:-:S05]  /*1330*/  SEL R4, R21, R4, !P1 ;  /* 0x0000000415047207 */ /* 0x000fca0004800000 */
[----:B------:R-:W-:Y:S02]  /*1340*/  IMAD.IADD R5, R3, 0x1, -R4 ;  /* 0x0000000103057824 */ /* 0x000fe400078e0a04 */
[----:B------:R-:W-:Y:S02]  /*1350*/  IMAD.IADD R3, R4, 0x1, -R3 ;  /* 0x0000000104037824 */ /* 0x000fe400078e0a03 */
[----:B------:R-:W-:Y:S02]  /*1360*/  IMAD R21, R5, R8, R21 ;  /* 0x0000000805157224 */ /* 0x000fe400078e0215 */
[----:B------:R-:W-:-:S07]  /*1370*/  IMAD R20, R3, R2, R20 ;  /* 0x0000000203147224 */ /* 0x000fce00078e0214 */
.L_x_16:
[----:B------:R-:W-:Y:S01]  /*1380*/  BAR.SYNC.DEFER_BLOCKING 0x0 ;  /* 0x0000000000007b1d */ /* 0x000fe20000010000 */
[----:B------:R-:W-:Y:S01]  /*1390*/  UISETP.NE.AND UP1, UPT, UR8, 0x2, UPT ;  /* 0x000000020800788c */ /* 0x000fe2000bf25270 */
[----:B------:R-:W-:Y:S02]  /*13a0*/  ISETP.NE.OR P5, PT, R0, 0x2, !P5 ;  /* 0x000000020000780c */ /* 0x000fe40006fa5670 */
[----:B------:R-:W-:-:S06]  /*13b0*/  LOP3.LUT R2, R103, 0x1f, RZ, 0xc0, !PT ;  /* 0x0000001f67027812 */ /* 0x000fcc00078ec0ff */
[----:B------:R-:W-:Y:S05]  /*13c0*/  BRA.U UP1, `(.L_x_17) ;  /* 0x0000001101c87547 */ /* 0x000fea000b800000 */
[----:B------:R-:W1:Y:S01]  /*13d0*/  LDCU UR13, c[0x0][0x38c] ;  /* 0x00007180ff0d77ac */ /* 0x000e620008000800 */
[----:B------:R-:W2:Y:S01]  /*13e0*/  LDC R9, c[0x0][0x370] ;  /* 0x0000dc00ff097b82 */ /* 0x000ea20000000800 */
[----:B------:R-:W-:Y:S01]  /*13f0*/  PLOP3.LUT P1, PT, PT, PT, UP2, 0x80, 0x8 ;  /* 0x000000000008781c */ /* 0x000fe20003f2f028 */
[----:B------:R-:W-:Y:S01]  /*1400*/  IMAD.MOV.U32 R15, RZ, RZ, 0x1 ;  /* 0x00000001ff0f7424 */ /* 0x000fe200078e00ff */
[----:B------:R-:W-:Y:S01]  /*1410*/  ISETP.EQ.OR P4, PT, R2, RZ, P5 ;  /* 0x000000ff0200720c */ /* 0x000fe20002f82670 */
[----:B------:R-:W-:Y:S01]  /*1420*/  IMAD.MOV.U32 R14, RZ, RZ, RZ ;  /* 0x000000ffff0e7224 */ /* 0x000fe200078e00ff */
[----:B------:R-:W-:Y:S02]  /*1430*/  PLOP3.LUT P1, PT, P1, PT, PT, 0x8, 0x80 ;  /* 0x000000000080781c */ /* 0x000fe40000f2e170 */
[----:B------:R-:W-:Y:S01]  /*1440*/  CS2R R12, SRZ ;  /* 0x00000000000c7805 */ /* 0x000fe2000001ff00 */
[----:B------:R-:W-:Y:S01]  /*1450*/  IMAD.MOV.U32 R10, RZ, RZ, 0x1 ;  /* 0x00000001ff0a7424 */ /* 0x000fe200078e00ff */
[----:B------:R-:W4:Y:S01]  /*1460*/  LDC R0, c[0x0][0x374] ;  /* 0x0000dd00ff007b82 */ /* 0x000f220000000800 */
[----:B------:R-:W2:Y:S01]  /*1470*/  LDCU.64 UR22, c[0x0][0x348] ;  /* 0x00006900ff1677ac */ /* 0x000ea20008000a00 */
[----:B------:R-:W-:Y:S01]  /*1480*/  UMOV UR6, URZ ;  /* 0x000000ff00067c82 */ /* 0x000fe20008000000 */
[----:B-1----:R-:W-:-:S04]  /*1490*/  UIADD3 UR5, UPT, UPT, UR13, 0x3f, URZ ;  /* 0x0000003f0d057890 */ /* 0x002fc8000fffe0ff */
[----:B------:R-:W-:-:S04]  /*14a0*/  USHF.R.S32.HI UR4, URZ, 0x1f, UR5 ;  /* 0x0000001fff047899 */ /* 0x000fc80008011405 */
[----:B------:R-:W-:-:S04]  /*14b0*/  ULEA.HI UR4, UR4, UR5, URZ, 0x6 ;  /* 0x0000000504047291 */ /* 0x000fc8000f8f30ff */
[----:B------:R-:W-:Y:S02]  /*14c0*/  USHF.R.S32.HI UR15, URZ, 0x6, UR4 ;  /* 0x00000006ff0f7899 */ /* 0x000fe40008011404 */
[----:B------:R-:W-:Y:S02]  /*14d0*/  UIADD3 UR4, UPT, UPT, UR13, -0x1, URZ ;  /* 0xffffffff0d047890 */ /* 0x000fe4000fffe0ff */
[----:B------:R-:W-:Y:S02]  /*14e0*/  UISETP.LT.U32.AND UP0, UPT, UR15, 0x7, UPT ;  /* 0x000000070f00788c */ /* 0x000fe4000bf01070 */
[----:B------:R-:W-:Y:S02]  /*14f0*/  UISETP.GE.U32.AND UP1, UPT, UR4, -0x7f, UPT ;  /* 0xffffff810400788c */ /* 0x000fe4000bf26070 */
[----:B------:R-:W-:Y:S02]  /*1500*/  USEL UR14, UR15, 0x7, UP0 ;  /* 0x000000070f0e7887 */ /* 0x000fe40008000000 */
[----:B------:R-:W-:-:S02]  /*1510*/  UIADD3 UR13, UPT, UPT, UR13, 0x7e, URZ ;  /* 0x0000007e0d0d7890 */ /* 0x000fc4000fffe0ff */
[----:B------:R-:W-:Y:S02]  /*1520*/  UIADD3 UR5, UPT, UPT, UR14, -0x1, URZ ;  /* 0xffffffff0e057890 */ /* 0x000fe4000fffe0ff */
[----:B------:R-:W-:-:S03]  /*1530*/  UIADD3 UR7, UPT, UPT, UR15, -UR14, URZ ;  /* 0x8000000e0f077290 */ /* 0x000fc6000fffe0ff */
[----:B------:R-:W-:-:S04]  /*1540*/  @UP1 UIADD3 UR5, UPT, UPT, UR14, URZ, URZ ;  /* 0x000000ff0e051290 */ /* 0x000fc8000fffe0ff */
[----:B--2---:R-:W-:-:S12]  /*1550*/  UIADD3 UR5, UPT, UPT, UR5, 0x1, URZ ;  /* 0x0000000105057890 */ /* 0x004fd8000fffe0ff */
.L_x_35:
[----:B------:R-:W-:Y:S01]  /*1560*/  UISETP.NE.AND UP0, UPT, UR37, URZ, UPT ;  /* 0x000000ff2500728c */ /* 0x000fe2000bf05270 */
[----:B------:R-:W1:Y:S08]  /*1570*/  S2UR UR37, SR_CgaCtaId ;  /* 0x00000000002579c3 */ /* 0x000e700000008800 */
[----:B------:R-:W-:Y:S05]  /*1580*/  BRA.U UP0, `(.L_x_18) ;  /* 0x0000000100347547 */ /* 0x000fea000b800000 */
[----:B------:R-:W2:Y:S01]  /*1590*/  S2R R2, SR_CgaCtaId ;  /* 0x0000000000027919 */ /* 0x000ea20000008800 */
[----:B------:R-:W-:-:S04]  /*15a0*/  MOV R3, 0x400 ;  /* 0x0000040000037802 */ /* 0x000fc80000000f00 */
[----:B--2---:R-:W-:Y:S02]  /*15b0*/  LEA R3, R2, R3, 0x18 ;  /* 0x0000000302037211 */ /* 0x004fe400078ec0ff */
[----:B------:R-:W-:-:S03]  /*15c0*/  SHF.L.U32 R2, R10, 0x1f, RZ ;  /* 0x0000001f0a027819 */ /* 0x000fc600000006ff */
[----:B------:R-:W-:-:S04]  /*15d0*/  IMAD R3, R12, 0x8, R3 ;  /* 0x000000080c037824 */ /* 0x000fc800078e0203 */
[----:B------:R-:W2:Y:S02]  /*15e0*/  SYNCS.PHASECHK.TRANS64.TRYWAIT P0, [R3+URZ+0x110], R2 ;  /* 0x00011002030075a7 */ /* 0x000ea400080011ff */
[----:B--2---:R-:W-:Y:S05]  /*15f0*/  @!P0 BRA `(.L_x_19) ;  /* 0x0000005c00548947 */ /* 0x004fea0003800000 */
.L_x_108:
[----:B------:R-:W-:Y:S01]  /*1600*/  VIADD R12, R12, 0x1 ;  /* 0x000000010c0c7836 */ /* 0x000fe20000000000 */
[----:B------:R2:W-:Y:S04]  /*1610*/  SYNCS.ARRIVE.TRANS64.A1T0 RZ, [R3+URZ+0x100], RZ ;  /* 0x000100ff03ff79a7 */ /* 0x0005e800081000ff */
[----:B------:R-:W-:-:S04]  /*1620*/  ISETP.NE.AND P0, PT, R12, 0x2, PT ;  /* 0x000000020c00780c */ /* 0x000fc80003f05270 */
[----:B------:R-:W-:Y:S02]  /*1630*/  SEL R12, R12, RZ, P0 ;  /* 0x000000ff0c0c7207 */ /* 0x000fe40000000000 */
[----:B--2---:R-:W-:-:S04]  /*1640*/  SEL R3, RZ, 0x1, P0 ;  /* 0x00000001ff037807 */ /* 0x004fc80000000000 */
[----:B------:R-:W-:-:S07]  /*1650*/  LOP3.LUT R10, R10, R3, RZ, 0x3c, !PT ;  /* 0x000000030a0a7212 */ /* 0x000fce00078e3cff */
.L_x_18:
[----:B------:R-:W-:Y:S01]  /*1660*/  UMOV UR4, 0x400 ;  /* 0x0000040000047882 */ /* 0x000fe20000000000 */
[----:B------:R-:W-:Y:S01]  /*1670*/  SHF.L.U32 R2, R15, 0x1f, RZ ;  /* 0x0000001f0f027819 */ /* 0x000fe200000006ff */
[----:B-1----:R-:W-:Y:S01]  /*1680*/  ULEA UR4, UR37, UR4, 0x18 ;  /* 0x0000000425047291 */ /* 0x002fe2000f8ec0ff */
[----:B------:R-:W-:Y:S01]  /*1690*/  R2UR UR35, R21 ;  /* 0x00000000152372ca */ /* 0x000fe200000e0000 */
[----:B------:R-:W-:Y:S01]  /*16a0*/  UISETP.GE.U32.AND UP0, UPT, UR13, 0x7f, UPT ;  /* 0x0000007f0d00788c */ /* 0x000fe2000bf06070 */
[----:B------:R-:W-:Y:S01]  /*16b0*/  R2UR UR11, R20 ;  /* 0x00000000140b72ca */ /* 0x000fe200000e0000 */
[----:B------:R-:W-:Y:S01]  /*16c0*/  ULEA UR8, UR6, UR4, 0x3 ;  /* 0x0000000406087291 */ /* 0x000fe2000f8e18ff */
[----:B------:R-:W-:-:S08]  /*16d0*/  UMOV UR24, URZ ;  /* 0x000000ff00187c82 */ /* 0x000fd00008000000 */
[----:B------:R1:W2:Y:S01]  /*16e0*/  SYNCS.PHASECHK.TRANS64.TRYWAIT P0, [UR8+0x38], R2 ;  /* 0x00003802ff0075a7 */ /* 0x0002a20008001108 */
[----:B------:R-:W-:Y:S02]  /*16f0*/  USHF.L.U32 UR35, UR35, 0x6, URZ ;  /* 0x0000000623237899 */ /* 0x000fe400080006ff */
[----:B------:R-:W-:Y:S01]  /*1700*/  USHF.L.U32 UR11, UR11, 0x7, URZ ;  /* 0x000000070b0b7899 */ /* 0x000fe200080006ff */
[----:B------:R-:W-:Y:S11]  /*1710*/  BRA.U !UP0, `(.L_x_20) ;  /* 0x0000000108a87547 */ /* 0x000ff6000b800000 */
[----:B------:R-:W-:Y:S01]  /*1720*/  UMOV UR16, URZ ;  /* 0x000000ff00107c82 */ /* 0x000fe20008000000 */
[----:B------:R-:W-:-:S05]  /*1730*/  UMOV UR17, UR6 ;  /* 0x0000000600117c82 */ /* 0x000fca0008000000 */
.L_x_25:
[----:B-1----:R-:W-:Y:S01]  /*1740*/  ULEA UR33, UR17, UR4, 0x3 ;  /* 0x0000000411217291 */ /* 0x002fe2000f8e18ff */
[----:B--2---:R-:W-:Y:S01]  /*1750*/  @!P5 MOV R3, 0x3000 ;  /* 0x000030000003d802 */ /* 0x004fe20000000f00 */
[----:B--2---:R-:W-:Y:S10]  /*1760*/  @P0 BRA `(.L_x_21) ;  /* 0x00000000000c0947 */ /* 0x004ff40003800000 */
[----:B------:R-:W-:-:S04]  /*1770*/  SHF.L.U32 R5, R15, 0x1f, RZ ;  /* 0x0000001f0f057819 */ /* 0x000fc800000006ff */
[----:B------:R-:W2:Y:S02]  /*1780*/  SYNCS.PHASECHK.TRANS64.TRYWAIT P0, [UR33+0x38], R5 ;  /* 0x00003805ff0075a7 */ /* 0x000ea40008001121 */
[----:B--2---:R-:W-:Y:S05]  /*1790*/  @!P0 BRA `(.L_x_22) ;  /* 0x0000005c00008947 */ /* 0x004fea0003800000 */
.L_x_21:
[----:B------:R2:W-:Y:S01]  /*17a0*/  @!P5 SYNCS.ARRIVE.TRANS64 RZ, [UR33], R3 ;  /* 0x00000003ffffd9a7 */ /* 0x0005e20008000021 */
[----:B------:R-:W-:Y:S04]  /*17b0*/  BSSY.RECONVERGENT B0, `(.L_x_23) ;  /* 0x0000003000007945 */ /* 0x000fe80003800200 */
[----:B------:R-:W-:Y:S05]  /*17c0*/  @P4 BRA `(.L_x_24) ;  /* 0x0000000000044947 */ /* 0x000fea0003800000 */
[----:B------:R-:W-:Y:S05]  /*17d0*/  BPT.TRAP 0x1 ;  /* 0x000000040000795c */ /* 0x000fea0000300000 */
.L_x_24:
[----:B------:R-:W-:Y:S05]  /*17e0*/  BSYNC.RECONVERGENT B0 ;  /* 0x0000000000007941 */ /* 0x000fea0003800200 */
.L_x_23:
[----:B------:R-:W-:Y:S02]  /*17f0*/  UIADD3 UR6, UPT, UPT, UR17, 0x1, URZ ;  /* 0x0000000111067890 */ /* 0x000fe4000fffe0ff */
[----:B------:R-:W-:Y:S02]  /*1800*/  ULEA UR32, UR17, UR4, 0xc ;  /* 0x0000000411207291 */ /* 0x000fe4000f8e60ff */
[----:B------:R-:W-:Y:S02]  /*1810*/  UISETP.NE.AND UP0, UPT, UR6, 0x7, UPT ;  /* 0x000000070600788c */ /* 0x000fe4000bf05270 */
[----:B------:R-:W-:Y:S02]  /*1820*/  UIADD3 UR26, UP1, UPT, UR22, 0x80, URZ ;  /* 0x00000080161a7890 */ /* 0x000fe4000ff3e0ff */
[----:B------:R-:W-:Y:S02]  /*1830*/  USEL UR9, URZ, 0x1, UP0 ;  /* 0x00000001ff097887 */ /* 0x000fe40008000000 */
[----:B------:R-:W-:-:S02]  /*1840*/  USEL UR6, UR6, URZ, UP0 ;  /* 0x000000ff06067287 */ /* 0x000fc40008000000 */
[----:B------:R-:W-:Y:S02]  /*1850*/  UIADD3 UR20, UP0, UPT, UR22, 0x180, URZ ;  /* 0x0000018016147890 */ /* 0x000fe4000ff1e0ff */
[----:B------:R-:W-:Y:S01]  /*1860*/  ULEA UR8, UR6, UR4, 0x3 ;  /* 0x0000000406087291 */ /* 0x000fe2000f8e18ff */
[----:B------:R-:W-:Y:S01]  /*1870*/  LOP3.LUT R15, R15, UR9, RZ, 0x3c, !PT ;  /* 0x000000090f0f7c12 */ /* 0x000fe2000f8e3cff */
[----:B------:R-:W-:Y:S02]  /*1880*/  USHF.L.U32 UR34, UR16, 0x6, URZ ;  /* 0x0000000610227899 */ /* 0x000fe400080006ff */
[----:B------:R-:W-:Y:S01]  /*1890*/  UIADD3.X UR27, UPT, UPT, URZ, UR23, URZ, UP1, !UPT ;  /* 0x00000017ff1b7290 */ /* 0x000fe20008ffe4ff */
[----:B-1----:R-:W-:Y:S01]  /*18a0*/  SHF.L.U32 R2, R15, 0x1f, RZ ;  /* 0x0000001f0f027819 */ /* 0x002fe200000006ff */
[----:B------:R-:W-:Y:S02]  /*18b0*/  UIADD3 UR32, UPT, UPT, UR32, 0x4400, URZ ;  /* 0x0000440020207890 */ /* 0x000fe4000fffe0ff */
[----:B------:R-:W-:Y:S01]  /*18c0*/  UIADD3.X UR21, UPT, UPT, URZ, UR23, URZ, UP0, !UPT ;  /* 0x00000017ff157290 */ /* 0x000fe200087fe4ff */
[----:B------:R1:W1:Y:S01]  /*18d0*/  SYNCS.PHASECHK.TRANS64.TRYWAIT P0, [UR8+0x38], R2 ;  /* 0x00003802ff0075a7 */ /* 0x0002620008001108 */
[----:B------:R-:W-:Y:S01]  /*18e0*/  ULEA UR8, UR17, UR4, 0xd ;  /* 0x0000000411087291 */ /* 0x000fe2000f8e68ff */
[----:B------:R-:W-:Y:S01]  /*18f0*/  UMOV UR18, 0x0 ;  /* 0x0000000000127882 */ /* 0x000fe20000000000 */
[----:B------:R-:W-:-:S02]  /*1900*/  UMOV UR19, 0x10000000 ;  /* 0x1000000000137882 */ /* 0x000fc40000000000 */
[----:B------:R-:W-:Y:S01]  /*1910*/  UIADD3 UR8, UPT, UPT, UR8, 0xb400, URZ ;  /* 0x0000b40008087890 */ /* 0x000fe2000fffe0ff */
[----:B------:R1:W-:Y:S01]  /*1920*/  UTMALDG.3D [UR32], [UR26], desc[UR18] ;  /* 0x000012201a0075b4 */ /* 0x0003e20008011000 */
[----:B------:R-:W-:Y:S01]  /*1930*/  UMOV UR12, UR36 ;  /* 0x00000024000c7c82 */ /* 0x000fe20008000000 */
[----:B------:R-:W-:Y:S01]  /*1940*/  UMOV UR9, UR33 ;  /* 0x0000002100097c82 */ /* 0x000fe20008000000 */
[----:B------:R-:W-:Y:S01]  /*1950*/  UMOV UR10, UR34 ;  /* 0x00000022000a7c82 */ /* 0x000fe20008000000 */
[----:B------:R-:W-:Y:S01]  /*1960*/  UIADD3 UR16, UPT, UPT, UR16, 0x1, URZ ;  /* 0x0000000110107890 */ /* 0x000fe2000fffe0ff */
[----:B------:R-:W-:Y:S01]  /*1970*/  UMOV UR24, UR5 ;  /* 0x0000000500187c82 */ /* 0x000fe20008000000 */
[----:B------:R-:W-:Y:S02]  /*1980*/  UMOV UR17, UR6 ;  /* 0x0000000600117c82 */ /* 0x000fe40008000000 */
[----:B------:R1:W-:Y:S01]  /*1990*/  UTMALDG.3D [UR8], [UR20], desc[UR18] ;  /* 0x00001208140075b4 */ /* 0x0003e20008011000 */
[----:B------:R-:W-:-:S09]  /*19a0*/  UISETP.NE.AND UP0, UPT, UR16, UR5, UPT ;  /* 0x000000051000728c */ /* 0x000fd2000bf05270 */
[----:B------:R-:W-:Y:S05]  /*19b0*/  BRA.U UP0, `(.L_x_25) ;  /* 0xfffffffd00607547 */ /* 0x000fea000b83ffff */
.L_x_20:
[----:B-1----:R-:W-:Y:S01]  /*19c0*/  ULEA UR8, UR6, UR4, 0x3 ;  /* 0x0000000406087291 */ /* 0x002fe2000f8e18ff */
[----:B------:R-:W-:Y:S01]  /*19d0*/  SHF.L.U32 R2, R15, 0x1f, RZ ;  /* 0x0000001f0f027819 */ /* 0x000fe200000006ff */
[----:B------:R-:W-:Y:S01]  /*19e0*/  @!P1 SYNCS.ARRIVE.TRANS64.A1T0 RZ, [UR4+0x98], RZ ;  /* 0x000098ffffff99a7 */ /* 0x000fe20008100004 */
[----:B------:R-:W-:-:S06]  /*19f0*/  UISETP.GT.AND UP0, UPT, UR15, UR14, UPT ;  /* 0x0000000e0f00728c */ /* 0x000fcc000bf04270 */
[----:B--2---:R1:W2:Y:S03]  /*1a00*/  SYNCS.PHASECHK.TRANS64.TRYWAIT P0, [UR8+0x38], R2 ;  /* 0x00003802ff0075a7 */ /* 0x0042a60008001108 */
[----:B------:R-:W-:Y:S05]  /*1a10*/  BRA.U !UP0, `(.L_x_26) ;  /* 0x0000000108ac7547 */ /* 0x000fea000b800000 */
[----:B------:R-:W-:Y:S01]  /*1a20*/  UIADD3 UR21, UPT, UPT, UR7, UR24, URZ ;  /* 0x0000001807157290 */ /* 0x000fe2000fffe0ff */
[----:B------:R-:W-:-:S11]  /*1a30*/  UMOV UR25, UR6 ;  /* 0x0000000600197c82 */ /* 0x000fd60008000000 */
.L_x_31:
[----:B-1----:R-:W-:Y:S01]  /*1a40*/  ULEA UR17, UR25, UR4, 0x3 ;  /* 0x0000000419117291 */ /* 0x002fe2000f8e18ff */
[----:B--2---:R-:W-:Y:S01]  /*1a50*/  @!P5 MOV R3, 0x3000 ;  /* 0x000030000003d802 */ /* 0x004fe20000000f00 */
[----:B--2---:R-:W-:Y:S10]  /*1a60*/  @P0 BRA `(.L_x_27) ;  /* 0x00000000000c0947 */ /* 0x004ff40003800000 */
[----:B------:R-:W-:-:S04]  /*1a70*/  SHF.L.U32 R5, R15, 0x1f, RZ ;  /* 0x0000001f0f057819 */ /* 0x000fc800000006ff */
[----:B------:R-:W2:Y:S02]  /*1a80*/  SYNCS.PHASECHK.TRANS64.TRYWAIT P0, [UR17+0x38], R5 ;  /* 0x00003805ff0075a7 */ /* 0x000ea40008001111 */
[----:B--2---:R-:W-:Y:S05]  /*1a90*/  @!P0 BRA `(.L_x_28) ;  /* 0x0000005800588947 */ /* 0x004fea0003800000 */
.L_x_27:
[----:B------:R2:W-:Y:S01]  /*1aa0*/  @!P5 SYNCS.ARRIVE.TRANS64 RZ, [UR17], R3 ;  /* 0x00000003ffffd9a7 */ /* 0x0005e20008000011 */
[----:B------:R-:W-:Y:S04]  /*1ab0*/  BSSY.RECONVERGENT B0, `(.L_x_29) ;  /* 0x0000003000007945 */ /* 0x000fe80003800200 */
[----:B------:R-:W-:Y:S05]  /*1ac0*/  @P4 BRA `(.L_x_30) ;  /* 0x0000000000044947 */ /* 0x000fea0003800000 */
[----:B------:R-:W-:Y:S05]  /*1ad0*/  BPT.TRAP 0x1 ;  /* 0x000000040000795c */ /* 0x000fea0000300000 */
.L_x_30:
[----:B------:R-:W-:Y:S05]  /*1ae0*/  BSYNC.RECONVERGENT B0 ;  /* 0x0000000000007941 */ /* 0x000fea0003800200 */
.L_x_29:
        /* <DEDUP_REMOVED lines=10> */
[----:B------:R-:W-:Y:S01]  /*1b90*/  UIADD3 UR16, UPT, UPT, UR16, 0x4400, URZ ;  /* 0x0000440010107890 */ /* 0x000fe2000fffe0ff */
[----:B-1----:R-:W-:Y:S01]  /*1ba0*/  SHF.L.U32 R2, R15, 0x1f, RZ ;  /* 0x0000001f0f027819 */ /* 0x002fe200000006ff */
[----:B------:R-:W-:Y:S02]  /*1bb0*/  UIADD3.X UR31, UPT, UPT, URZ, UR23, URZ, UP1, !UPT ;  /* 0x00000017ff1f7290 */ /* 0x000fe40008ffe4ff */
[----:B------:R-:W-:Y:S01]  /*1bc0*/  UIADD3.X UR29, UPT, UPT, URZ, UR23, URZ, UP0, !UPT ;  /* 0x00000017ff1d7290 */ /* 0x000fe200087fe4ff */
[----:B------:R1:W1:Y:S01]  /*1bd0*/  SYNCS.PHASECHK.TRANS64.TRYWAIT P0, [UR8+0x38], R2 ;  /* 0x00003802ff0075a7 */ /* 0x0002620008001108 */
[----:B------:R-:W-:Y:S01]  /*1be0*/  ULEA UR8, UR25, UR4, 0xd ;  /* 0x0000000419087291 */ /* 0x000fe2000f8e68ff */
[----:B------:R-:W-:Y:S01]  /*1bf0*/  UMOV UR26, 0x0 ;  /* 0x00000000001a7882 */ /* 0x000fe20000000000 */
[----:B------:R-:W-:-:S02]  /*1c00*/  UMOV UR27, 0x10000000 ;  /* 0x10000000001b7882 */ /* 0x000fc40000000000 */
[----:B------:R-:W-:Y:S01]  /*1c10*/  UIADD3 UR8, UPT, UPT, UR8, 0xb400, URZ ;  /* 0x0000b40008087890 */ /* 0x000fe2000fffe0ff */
[----:B------:R-:W-:Y:S01]  /*1c20*/  UMOV UR19, UR35 ;  /* 0x0000002300137c82 */ /* 0x000fe20008000000 */
[----:B------:R-:W-:Y:S01]  /*1c30*/  UMOV UR20, UR36 ;  /* 0x0000002400147c82 */ /* 0x000fe20008000000 */
[----:B------:R-:W-:Y:S01]  /*1c40*/  UMOV UR12, UR36 ;  /* 0x00000024000c7c82 */ /* 0x000fe20008000000 */
[----:B------:R-:W-:Y:S01]  /*1c50*/  UMOV UR9, UR17 ;  /* 0x0000001100097c82 */ /* 0x000fe20008000000 */
[----:B------:R-:W-:Y:S01]  /*1c60*/  UMOV UR10, UR18 ;  /* 0x00000012000a7c82 */ /* 0x000fe20008000000 */
[----:B------:R1:W-:Y:S01]  /*1c70*/  UTMALDG.3D [UR16], [UR30], desc[UR26] ;  /* 0x00001a101e0075b4 */ /* 0x0003e20008011000 */
[----:B------:R-:W-:Y:S01]  /*1c80*/  UIADD3 UR24, UPT, UPT, UR24, 0x1, URZ ;  /* 0x0000000118187890 */ /* 0x000fe2000fffe0ff */
[----:B------:R-:W-:-:S03]  /*1c90*/  UMOV UR25, UR6 ;  /* 0x0000000600197c82 */ /* 0x000fc60008000000 */
[----:B------:R-:W-:Y:S01]  /*1ca0*/  UISETP.NE.AND UP0, UPT, UR24, UR21, UPT ;  /* 0x000000151800728c */ /* 0x000fe2000bf05270 */
[----:B------:R1:W-:Y:S08]  /*1cb0*/  UTMALDG.3D [UR8], [UR28], desc[UR26] ;  /* 0x00001a081c0075b4 */ /* 0x0003f00008011000 */
[----:B------:R-:W-:Y:S05]  /*1cc0*/  BRA.U UP0, `(.L_x_31) ;  /* 0xfffffffd005c7547 */ /* 0x000fea000b83ffff */
.L_x_26:
[C---:B-1----:R-:W-:Y:S01]  /*1cd0*/  LEA R2, R14.reuse, UR4, 0x3 ;  /* 0x000000040e027c11 */ /* 0x042fe2000f8e18ff */
[----:B------:R-:W-:Y:S01]  /*1ce0*/  NOP ;  /* 0x0000000000007918 */ /* 0x000fe20000000000 */
[----:B--2---:R-:W-:Y:S02]  /*1cf0*/  SHF.L.U32 R3, R13, 0x1f, RZ ;  /* 0x0000001f0d037819 */ /* 0x004fe400000006ff */
[----:B------:R-:W-:Y:S02]  /*1d00*/  LEA R4, R14, UR4, 0x4 ;  /* 0x000000040e047c11 */ /* 0x000fe4000f8e20ff */
[----:B------:R-:W1:Y:S02]  /*1d10*/  SYNCS.PHASECHK.TRANS64.TRYWAIT P0, [R2+URZ+0xa0], R3 ;  /* 0x0000a003020075a7 */ /* 0x000e6400080011ff */
[----:B-1----:R-:W-:Y:S05]  /*1d20*/  @!P0 BRA `(.L_x_32) ;  /* 0x0000005400cc8947 */ /* 0x002fea0003800000 */
.L_x_111:
[----:B------:R-:W2:Y:S01]  /*1d30*/  LDS.128 R4, [R4+0x130] ;  /* 0x0001300004047984 */ /* 0x000ea20000000c00 */
[----:B---3--:R-:W-:Y:S01]  /*1d40*/  ISETP.GE.AND P0, PT, R40, 0x1, PT ;  /* 0x000000012800780c */ /* 0x008fe20003f06270 */
[----:B-1----:R-:W-:Y:S01]  /*1d50*/  VIADD R2, R2, 0xb0 ;  /* 0x000000b002027836 */ /* 0x002fe20000000000 */
[----:B------:R-:W-:Y:S01]  /*1d60*/  @!PT LDS RZ, [RZ] ;  /* 0x00000000fffff984 */ /* 0x000fe20000000800 */
[----:B------:R-:W-:Y:S01]  /*1d70*/  @!PT LDS RZ, [RZ] ;  /* 0x00000000fffff984 */ /* 0x000fe20000000800 */
[----:B------:R-:W-:Y:S01]  /*1d80*/  @!PT LDS RZ, [RZ] ;  /* 0x00000000fffff984 */ /* 0x000fe20000000800 */
[----:B------:R-:W-:Y:S01]  /*1d90*/  @!PT LDS RZ, [RZ] ;  /* 0x00000000fffff984 */ /* 0x000fe20000000800 */
[----:B------:R1:W-:Y:S06]  /*1da0*/  MEMBAR.ALL.CTA ;  /* 0x0000000000007992 */ /* 0x0003ec0000008000 */
[----:B-1----:R-:W1:Y:S01]  /*1db0*/  FENCE.VIEW.ASYNC.S ;  /* 0x00000000000073c6 */ /* 0x002e620000000000 */
[----:B------:R-:W-:-:S04]  /*1dc0*/  PRMT R2, RZ, 0x654, R2 ;  /* 0x00000654ff027816 */ /* 0x000fc80000000002 */
[----:B-1----:R1:W-:Y:S01]  /*1dd0*/  SYNCS.ARRIVE.TRANS64.RED.A1T0 RZ, [R2+URZ], RZ ;  /* 0x000000ff02ff79a7 */ /* 0x0023e200081004ff */
[----:B--2---:R-:W-:-:S13]  /*1de0*/  LOP3.LUT P2, RZ, R6, 0x1, RZ, 0xc0, !PT ;  /* 0x0000000106ff7812 */ /* 0x004fda000784c0ff */
[----:B------:R-:W-:Y:S01]  /*1df0*/  @P2 SHF.R.U32.HI R3, RZ, 0x10, R5 ;  /* 0x00000010ff032819 */ /* 0x000fe20000011605 */
[----:B------:R-:W-:Y:S01]  /*1e00*/  VOTEU.ANY UP0, P2 ;  /* 0x0000000000ff7886 */ /* 0x000fe20001000100 */
[----:B------:R-:W-:Y:S02]  /*1e10*/  @P2 MOV R11, R4 ;  /* 0x00000004000b2202 */ /* 0x000fe40000000f00 */
[----:B------:R-:W-:Y:S02]  /*1e20*/  @P2 R2UR.BROADCAST UR8, R3 ;  /* 0x00000000030822ca */ /* 0x000fe400008e0000 */
[----:B------:R-:W-:-:S11]  /*1e30*/  @P2 LOP3.LUT R8, R5, 0xffff, RZ, 0xc0, !PT ;  /* 0x0000ffff05082812 */ /* 0x000fd600078ec0ff */
[----:B------:R-:W-:Y:S01]  /*1e40*/  @UP0 UMOV UR36, UR8 ;  /* 0x0000000800240c82 */ /* 0x000fe20008000000 */
[----:B-1----:R-:W-:Y:S05]  /*1e50*/  @!P0 BRA `(.L_x_33) ;  /* 0x0000000000b88947 */ /* 0x002fea0003800000 */
[----:B------:R-:W4:Y:S01]  /*1e60*/  LDC.64 R4, c[0x0][0xb18] ;  /* 0x0002c600ff047b82 */ /* 0x000f220000000a00 */
[----:B------:R-:W-:-:S07]  /*1e70*/  ISETP.NE.AND P3, PT, R40, 0x1, PT ;  /* 0x000000012800780c */ /* 0x000fce0003f65270 */
[----:B------:R-:W1:Y:S08]  /*1e80*/  LDC.64 R6, c[0x0][0xb10] ;  /* 0x0002c400ff067b82 */ /* 0x000e700000000a00 */
[----:B------:R-:W2:Y:S08]  /*1e90*/  LDC R16, c[0x0][0xb20] ;  /* 0x0002c800ff107b82 */ /* 0x000eb00000000800 */
[----:B------:R-:W3:Y:S01]  /*1ea0*/  LDC R18, c[0x0][0xb0c] ;  /* 0x0002c300ff127b82 */ /* 0x000ee20000000800 */
[----:B----4-:R-:W-:Y:S01]  /*1eb0*/  IMAD.HI.U32 R17, R0, R5, RZ ;  /* 0x0000000500117227 */ /* 0x010fe200078e00ff */
[----:B------:R-:W-:-:S03]  /*1ec0*/  ISETP.NE.AND P0, PT, R4, 0x1, PT ;  /* 0x000000010400780c */ /* 0x000fc60003f05270 */
[----:B------:R-:W-:-:S03]  /*1ed0*/  IMAD.HI.U32 R5, R8, R5, RZ ;  /* 0x0000000508057227 */ /* 0x000fc600078e00ff */
[----:B------:R-:W4:Y:S01]  /*1ee0*/  LDC.64 R2, c[0x0][0xb28] ;  /* 0x0002ca00ff027b82 */ /* 0x000f220000000a00 */
[----:B-1----:R-:W-:-:S04]  /*1ef0*/  IMAD.HI.U32 R20, R9, R6, RZ ;  /* 0x0000000609147227 */ /* 0x002fc800078e00ff */
[----:B------:R-:W-:Y:S01]  /*1f00*/  IMAD.HI.U32 R22, R11, R6, RZ ;  /* 0x000000060b167227 */ /* 0x000fe200078e00ff */
[----:B------:R-:W-:Y:S02]  /*1f10*/  SHF.R.U32.HI R20, RZ, R7, R20 ;  /* 0x00000007ff147219 */ /* 0x000fe40000011614 */
[-C--:B--2---:R-:W-:Y:S02]  /*1f20*/  SHF.R.U32.HI R17, RZ, R16.reuse, R17 ;  /* 0x00000010ff117219 */ /* 0x084fe40000011611 */
[----:B------:R-:W-:Y:S02]  /*1f30*/  SHF.R.U32.HI R5, RZ, R16, R5 ;  /* 0x00000010ff057219 */ /* 0x000fe40000011605 */
[----:B------:R-:W-:Y:S02]  /*1f40*/  SEL R17, R0, R17, !P0 ;  /* 0x0000001100117207 */ /* 0x000fe40004000000 */
[----:B------:R-:W-:Y:S02]  /*1f50*/  SHF.R.U32.HI R22, RZ, R7, R22 ;  /* 0x00000007ff167219 */ /* 0x000fe40000011616 */
[----:B---3--:R-:W-:-:S02]  /*1f60*/  ISETP.NE.AND P1, PT, R18, 0x1, PT ;  /* 0x000000011200780c */ /* 0x008fc40003f25270 */
[----:B------:R-:W-:Y:S02]  /*1f70*/  SEL R5, R8, R5, !P0 ;  /* 0x0000000508057207 */ /* 0x000fe40004000000 */
[----:B------:R-:W-:Y:S02]  /*1f80*/  SEL R19, R9, R20, !P1 ;  /* 0x0000001409137207 */ /* 0x000fe40004800000 */
[----:B------:R-:W-:Y:S01]  /*1f90*/  SEL R7, R11, R22, !P1 ;  /* 0x000000160b077207 */ /* 0x000fe20004800000 */
[----:B----4-:R-:W-:-:S04]  /*1fa0*/  IMAD.HI.U32 R20, R17, R2, RZ ;  /* 0x0000000211147227 */ /* 0x010fc800078e00ff */
[----:B------:R-:W-:Y:S01]  /*1fb0*/  IMAD.HI.U32 R6, R19, R2, RZ ;  /* 0x0000000213067227 */ /* 0x000fe200078e00ff */
[----:B------:R-:W-:-:S04]  /*1fc0*/  @P3 SHF.R.U32.HI R17, RZ, R3, R20 ;  /* 0x00000003ff113219 */ /* 0x000fc80000011614 */
[----:B------:R-:W-:Y:S01]  /*1fd0*/  @P3 SHF.R.U32.HI R19, RZ, R3, R6 ;  /* 0x00000003ff133219 */ /* 0x000fe20000011606 */
[----:B------:R-:W-:-:S04]  /*1fe0*/  IMAD R17, R40, R17, RZ ;  /* 0x0000001128117224 */ /* 0x000fc800078e02ff */
[----:B------:R-:W-:Y:S01]  /*1ff0*/  IMAD R6, R40, R19, RZ ;  /* 0x0000001328067224 */ /* 0x000fe200078e02ff */
[C---:B------:R-:W-:Y:S02]  /*2000*/  ISETP.GE.AND P0, PT, R5.reuse, R17, PT ;  /* 0x000000110500720c */ /* 0x040fe40003f06270 */
[----:B------:R-:W-:Y:S02]  /*2010*/  IADD3 R17, PT, PT, -R5, RZ, RZ ;  /* 0x000000ff05117210 */ /* 0x000fe40007ffe1ff */
[----:B------:R-:W-:Y:S01]  /*2020*/  ISETP.GE.OR P0, PT, R7, R6, P0 ;  /* 0x000000060700720c */ /* 0x000fe20000706670 */
[----:B------:R-:W-:-:S04]  /*2030*/  IMAD.HI.U32 R6, R5, R2, RZ ;  /* 0x0000000205067227 */ /* 0x000fc800078e00ff */
[----:B------:R-:W-:Y:S01]  /*2040*/  IMAD R8, R4, R17, R8 ;  /* 0x0000001104087224 */ /* 0x000fe200078e0208 */
[----:B------:R-:W-:-:S04]  /*2050*/  SHF.R.U32.HI R6, RZ, R3, R6 ;  /* 0x00000003ff067219 */ /* 0x000fc80000011606 */
[----:B------:R-:W-:-:S03]  /*2060*/  SEL R6, R5, R6, !P3 ;  /* 0x0000000605067207 */ /* 0x000fc60005800000 */
[----:B------:R-:W-:-:S04]  /*2070*/  @!P0 IMAD.HI.U32 R16, R7, R2, RZ ;  /* 0x0000000207108227 */ /* 0x000fc800078e00ff */
[----:B------:R-:W-:Y:S01]  /*2080*/  IMAD.MOV R2, RZ, RZ, -R6 ;  /* 0x000000ffff027224 */ /* 0x000fe200078e0a06 */
[----:B------:R-:W-:-:S03]  /*2090*/  @!P0 SHF.R.U32.HI R16, RZ, R3, R16 ;  /* 0x00000003ff108219 */ /* 0x000fc60000011610 */
[----:B------:R-:W-:Y:S01]  /*20a0*/  IMAD R2, R40, R2, R5 ;  /* 0x0000000228027224 */ /* 0x000fe200078e0205 */
        /* <DEDUP_REMOVED lines=9> */
.L_x_33:
[----:B------:R-:W1:Y:S02]  /*2140*/  LDCU UR8, c[0x0][0xb30] ;  /* 0x00016600ff0877ac */ /* 0x000e640008000800 */
[----:B-1----:R-:W-:-:S09]  /*2150*/  UISETP.NE.AND UP0, UPT, UR8, 0x1, UPT ;  /* 0x000000010800788c */ /* 0x002fd2000bf05270 */
[----:B------:R-:W-:Y:S05]  /*2160*/  BRA.U UP0, `(.L_x_34) ;  /* 0x0000000100407547 */ /* 0x000fea000b800000 */
[----:B------:R-:W1:Y:S08]  /*2170*/  LDC.64 R4, c[0x0][0xb10] ;  /* 0x0002c400ff047b82 */ /* 0x000e700000000a00 */
[----:B------:R-:W2:Y:S08]  /*2180*/  LDC.64 R2, c[0x0][0xb18] ;  /* 0x0002c600ff027b82 */ /* 0x000eb00000000a00 */
[----:B------:R-:W3:Y:S08]  /*2190*/  LDC R6, c[0x0][0xb20] ;  /* 0x0002c800ff067b82 */ /* 0x000ef00000000800 */
[----:B------:R-:W4:Y:S01]  /*21a0*/  LDC R16, c[0x0][0xb0c] ;  /* 0x0002c300ff107b82 */ /* 0x000f220000000800 */
[----:B-1----:R-:W-:-:S05]  /*21b0*/  IMAD.HI.U32 R4, R11, R4, RZ ;  /* 0x000000040b047227 */ /* 0x002fca00078e00ff */
[----:B------:R-:W-:Y:S01]  /*21c0*/  SHF.R.U32.HI R4, RZ, R5, R4 ;  /* 0x00000005ff047219 */ /* 0x000fe20000011604 */
[----:B--2---:R-:W-:Y:S01]  /*21d0*/  IMAD.HI.U32 R3, R8, R3, RZ ;  /* 0x0000000308037227 */ /* 0x004fe200078e00ff */
[----:B------:R-:W-:-:S04]  /*21e0*/  ISETP.NE.AND P0, PT, R2, 0x1, PT ;  /* 0x000000010200780c */ /* 0x000fc80003f05270 */
[----:B---3--:R-:W-:-:S04]  /*21f0*/  SHF.R.U32.HI R3, RZ, R6, R3 ;  /* 0x00000006ff037219 */ /* 0x008fc80000011603 */
[----:B------:R-:W-:Y:S02]  /*2200*/  SEL R3, R8, R3, !P0 ;  /* 0x0000000308037207 */ /* 0x000fe40004000000 */
[----:B----4-:R-:W-:-:S04]  /*2210*/  ISETP.NE.AND P1, PT, R16, 0x1, PT ;  /* 0x000000011000780c */ /* 0x010fc80003f25270 */
[----:B------:R-:W-:-:S05]  /*2220*/  SEL R4, R11, R4, !P1 ;  /* 0x000000040b047207 */ /* 0x000fca0004800000 */
[----:B------:R-:W-:Y:S02]  /*2230*/  IMAD.IADD R5, R3, 0x1, -R4 ;  /* 0x0000000103057824 */ /* 0x000fe400078e0a04 */
[----:B------:R-:W-:Y:S02]  /*2240*/  IMAD.IADD R3, R4, 0x1, -R3 ;  /* 0x0000000104037824 */ /* 0x000fe400078e0a03 */
[----:B------:R-:W-:Y:S02]  /*2250*/  IMAD R11, R5, R16, R11 ;  /* 0x00000010050b7224 */ /* 0x000fe400078e020b */
[----:B------:R-:W-:-:S07]  /*2260*/  IMAD R8, R3, R2, R8 ;  /* 0x0000000203087224 */ /* 0x000fce00078e0208 */
.L_x_34:
[----:B------:R-:W-:Y:S01]  /*2270*/  VIADD R14, R14, 0x1 ;  /* 0x000000010e0e7836 */ /* 0x000fe20000000000 */
[----:B------:R-:W-:Y:S01]  /*2280*/  PLOP3.LUT P1, PT, PT, PT, PT, 0x80, 0x8 ;  /* 0x000000000008781c */ /* 0x000fe20003f2f070 */
[----:B------:R-:W-:Y:S02]  /*2290*/  IMAD.IADD R21, R11, 0x1, R90 ;  /* 0x000000010b157824 */ /* 0x000fe400078e025a */
[----:B------:R-:W-:Y:S01]  /*22a0*/  IMAD.IADD R20, R8, 0x1, R83 ;  /* 0x0000000108147824 */ /* 0x000fe200078e0253 */
[----:B------:R-:W-:-:S04]  /*22b0*/  ISETP.NE.AND P0, PT, R14, 0x2, PT ;  /* 0x000000020e00780c */ /* 0x000fc80003f05270 */
[----:B------:R-:W-:Y:S02]  /*22c0*/  SEL R2, RZ, 0x1, P0 ;  /* 0x00000001ff027807 */ /* 0x000fe40000000000 */
[----:B------:R-:W-:Y:S02]  /*22d0*/  SEL R14, R14, RZ, P0 ;  /* 0x000000ff0e0e7207 */ /* 0x000fe40000000000 */
[----:B------:R-:W-:Y:S01]  /*22e0*/  LOP3.LUT R13, R13, R2, RZ, 0x3c, !PT ;  /* 0x000000020d0d7212 */ /* 0x000fe200078e3cff */
[----:B------:R-:W-:Y:S06]  /*22f0*/  @P2 BRA `(.L_x_35) ;  /* 0xfffffff000982947 */ /* 0x000fec000383ffff */
[----:B------:R-:W-:Y:S01]  /*2300*/  UIADD3 UR4, UPT, UPT, UR4, 0x38, URZ ;  /* 0x0000003804047890 */ /* 0x000fe2000fffe0ff */
[----:B------:R-:W-:-:S03]  /*2310*/  SHF.L.U32 R3, R15, 0x1f, RZ ;  /* 0x0000001f0f037819 */ /* 0x000fc600000006ff */
[----:B------:R-:W-:-:S09]  /*2320*/  ULEA UR5, UR6, UR4, 0x3 ;  /* 0x0000000406057291 */ /* 0x000fd2000f8e18ff */
[----:B------:R-:W1:Y:S02]  /*2330*/  SYNCS.PHASECHK.TRANS64.TRYWAIT P0, [UR5], R3 ;  /* 0x00000003ff0075a7 */ /* 0x000e640008001105 */
[----:B-1----:R-:W-:Y:S05]  /*2340*/  @!P0 BRA `(.L_x_36) ;  /* 0x0000005000588947 */ /* 0x002fea0003800000 */
.L_x_113:
[----:B------:R-:W-:-:S04]  /*2350*/  UIADD3 UR6, UPT, UPT, UR6, 0x1, URZ ;  /* 0x0000000106067890 */ /* 0x000fc8000fffe0ff */
[----:B------:R-:W-:-:S04]  /*2360*/  UISETP.NE.AND UP0, UPT, UR6, 0x7, UPT ;  /* 0x000000070600788c */ /* 0x000fc8000bf05270 */
[----:B------:R-:W-:Y:S02]  /*2370*/  USEL UR7, URZ, 0x1, UP0 ;  /* 0x00000001ff077887 */ /* 0x000fe40008000000 */
[----:B------:R-:W-:-:S04]  /*2380*/  USEL UR6, UR6, URZ, UP0 ;  /* 0x000000ff06067287 */ /* 0x000fc80008000000 */
[----:B------:R-:W-:Y:S01]  /*2390*/  ULEA UR5, UR6, UR4, 0x3 ;  /* 0x0000000406057291 */ /* 0x000fe2000f8e18ff */
[----:B------:R-:W-:-:S04]  /*23a0*/  LOP3.LUT R2, R15, UR7, RZ, 0x3c, !PT ;  /* 0x000000070f027c12 */ /* 0x000fc8000f8e3cff */
[----:B-1----:R-:W-:-:S04]  /*23b0*/  SHF.L.U32 R3, R2, 0x1f, RZ ;  /* 0x0000001f02037819 */ /* 0x002fc800000006ff */
[----:B------:R-:W1:Y:S02]  /*23c0*/  SYNCS.PHASECHK.TRANS64.TRYWAIT P0, [UR5], R3 ;  /* 0x00000003ff0075a7 */ /* 0x000e640008001105 */
[----:B-1----:R-:W-:Y:S05]  /*23d0*/  @!P0 BRA `(.L_x_37) ;  /* 0x00000050004c8947 */ /* 0x002fea0003800000 */
.L_x_115:
        /* <DEDUP_REMOVED lines=9> */
.L_x_117:
        /* <DEDUP_REMOVED lines=9> */
.L_x_119:
        /* <DEDUP_REMOVED lines=9> */
.L_x_121:
        /* <DEDUP_REMOVED lines=9> */
.L_x_123:
[----:B------:R-:W-:-:S04]  /*2620*/  UIADD3 UR6, UPT, UPT, UR6, 0x1, URZ ;  /* 0x0000000106067890 */ /* 0x000fc8000fffe0ff */
[----:B------:R-:W-:-:S04]  /*2630*/  UISETP.NE.AND UP0, UPT, UR6, 0x7, UPT ;  /* 0x000000070600788c */ /* 0x000fc8000bf05270 */
[----:B------:R-:W-:Y:S02]  /*2640*/  USEL UR5, URZ, 0x1, UP0 ;  /* 0x00000001ff057887 */ /* 0x000fe40008000000 */
[----:B------:R-:W-:-:S04]  /*2650*/  USEL UR6, UR6, URZ, UP0 ;  /* 0x000000ff06067287 */ /* 0x000fc80008000000 */
[----:B------:R-:W-:Y:S01]  /*2660*/  ULEA UR6, UR6, UR4, 0x3 ;  /* 0x0000000406067291 */ /* 0x000fe2000f8e18ff */
[----:B-1----:R-:W-:-:S04]  /*2670*/  LOP3.LUT R3, R2, UR5, RZ, 0x3c, !PT ;  /* 0x0000000502037c12 */ /* 0x002fc8000f8e3cff */
[----:B------:R-:W-:Y:S01]  /*2680*/  SHF.L.U32 R3, R3, 0x1f, RZ ;  /* 0x0000001f03037819 */ /* 0x000fe200000006ff */
[----:B----4-:R-:W-:-:S07]  /*2690*/  IMAD.U32 R0, RZ, RZ, UR6 ;  /* 0x00000006ff007e24 */ /* 0x010fce000f8e00ff */
.L_x_42:
[----:B-1----:R1:W2:Y:S02]  /*26a0*/  SYNCS.PHASECHK.TRANS64.TRYWAIT P0, [R0+URZ], R3 ;  /* 0x00000003000075a7 */ /* 0x0022a400080011ff */
[----:B--2---:R-:W-:Y:S05]  /*26b0*/  @!P0 NANOSLEEP.SYNCS 0x989680 ;  /* 0x009896800000895d */ /* 0x004fea0003900000 */
[----:B------:R-:W2:Y:S02]  /*26c0*/  @!P0 SYNCS.PHASECHK.TRANS64 P0, [R0+URZ], R3 ;  /* 0x00000003000085a7 */ /* 0x000ea400080010ff */
[----:B--2---:R-:W-:Y:S05]  /*26d0*/  @P0 EXIT ;  /* 0x000000000000094d */ /* 0x004fea0003800000 */
[----:B------:R-:W-:Y:S05]  /*26e0*/  BRA `(.L_x_42) ;  /* 0xfffffffc00ec7947 */ /* 0x000fea000383ffff */
.L_x_17:
[----:B------:R-:W-:-:S04]  /*26f0*/  UISETP.NE.AND UP1, UPT, UR37, URZ, UPT ;  /* 0x000000ff2500728c */ /* 0x000fc8000bf25270 */
[----:B------:R-:W-:-:S09]  /*2700*/  UISETP.NE.OR UP1, UPT, UR8, 0x1, UP1 ;  /* 0x000000010800788c */ /* 0x000fd20008f25670 */
[----:B------:R-:W-:Y:S05]  /*2710*/  BRA.U UP1, `(.L_x_43) ;  /* 0x0000000501487547 */ /* 0x000fea000b800000 */
[----:B------:R-:W-:Y:S01]  /*2720*/  ISETP.NE.AND P2, PT, R2, RZ, PT ;  /* 0x000000ff0200720c */ /* 0x000fe20003f45270 */
[----:B------:R-:W-:Y:S01]  /*2730*/  IMAD.MOV.U32 R12, RZ, RZ, 0x1 ;  /* 0x00000001ff0c7424 */ /* 0x000fe200078e00ff */
[----:B------:R-:W-:Y:S02]  /*2740*/  CS2R R10, SRZ ;  /* 0x00000000000a7805 */ /* 0x000fe4000001ff00 */
[----:B------:R-:W-:Y:S01]  /*2750*/  CS2R R8, SRZ ;  /* 0x0000000000087805 */ /* 0x000fe2000001ff00 */
[----:B------:R-:W-:Y:S01]  /*2760*/  UMOV UR4, 0x400 ;  /* 0x0000040000047882 */ /* 0x000fe20000000000 */
[----:B------:R-:W-:Y:S01]  /*2770*/  UMOV UR6, URZ ;  /* 0x000000ff00067c82 */ /* 0x000fe20008000000 */
[----:B------:R-:W-:-:S12]  /*2780*/  ULEA UR37, UR37, UR4, 0x18 ;  /* 0x0000000425257291 */ /* 0x000fd8000f8ec0ff */
.L_x_47:
[----:B------:R-:W-:Y:S02]  /*2790*/  LEA R0, R8, UR37, 0x3 ;  /* 0x0000002508007c11 */ /* 0x000fe4000f8e18ff */
[----:B------:R-:W-:-:S03]  /*27a0*/  SHF.L.U32 R5, R9, 0x1f, RZ ;  /* 0x0000001f09057819 */ /* 0x000fc600000006ff */
[----:B------:R-:W-:Y:S01]  /*27b0*/  VIADD R4, R0, 0x110 ;  /* 0x0000011000047836 */ /* 0x000fe20000000000 */
[----:B------:R-:W1:Y:S02]  /*27c0*/  SYNCS.PHASECHK.TRANS64.TRYWAIT P0, [R0+URZ+0x100], R5 ;  /* 0x00010005000075a7 */ /* 0x000e6400080011ff */
[----:B-1----:R-:W-:Y:S05]  /*27d0*/  @!P0 BRA `(.L_x_44) ;  /* 0x0000004c00c48947 */ /* 0x002fea0003800000 */
.L_x_124:
[----:B------:R-:W-:Y:S01]  /*27e0*/  ULEA UR5, UR6, UR37, 0x3 ;  /* 0x0000002506057291 */ /* 0x000fe2000f8e18ff */
[----:B------:R-:W-:Y:S02]  /*27f0*/  PRMT R4, RZ, 0x654, R4 ;  /* 0x00000654ff047816 */ /* 0x000fe40000000004 */
[----:B-1----:R-:W-:Y:S01]  /*2800*/  SHF.L.U32 R5, R12, 0x1f, RZ ;  /* 0x0000001f0c057819 */ /* 0x002fe200000006ff */
[----:B------:R-:W-:Y:S01]  /*2810*/  UIADD3 UR4, UPT, UPT, UR5, 0xa0, URZ ;  /* 0x000000a005047890 */ /* 0x000fe2000fffe0ff */
[----:B------:R1:W-:Y:S05]  /*2820*/  SYNCS.ARRIVE.TRANS64.RED.A1T0 RZ, [R4+URZ], RZ ;  /* 0x000000ff04ff79a7 */ /* 0x0003ea00081004ff */
[----:B------:R-:W-:Y:S01]  /*2830*/  IMAD.U32 R7, RZ, RZ, UR4 ;  /* 0x00000004ff077e24 */ /* 0x000fe2000f8e00ff */
[----:B------:R-:W2:Y:S04]  /*2840*/  SYNCS.PHASECHK.TRANS64.TRYWAIT P0, [UR5+0xb0], R5 ;  /* 0x0000b005ff0075a7 */ /* 0x000ea80008001105 */
[----:B------:R-:W-:Y:S01]  /*2850*/  PRMT R6, R2, 0x654, R7 ;  /* 0x0000065402067816 */ /* 0x000fe20000000007 */
[----:B-1----:R-:W-:Y:S01]  /*2860*/  @!P2 IMAD.MOV.U32 R4, RZ, RZ, 0x10 ;  /* 0x00000010ff04a424 */ /* 0x002fe200078e00ff */
[----:B--2---:R-:W-:Y:S06]  /*2870*/  @!P0 BRA `(.L_x_45) ;  /* 0x0000004c00b08947 */ /* 0x004fec0003800000 */
.L_x_126:
[----:B------:R-:W-:Y:S01]  /*2880*/  ULEA UR4, UR6, UR37, 0x4 ;  /* 0x0000002506047291 */ /* 0x000fe2000f8e20ff */
[----:B------:R-:W-:Y:S01]  /*2890*/  SEL R3, R6, R3, !P2 ;  /* 0x0000000306037207 */ /* 0x000fe20005000000 */
[----:B------:R-:W-:Y:S01]  /*28a0*/  UIADD3 UR5, UPT, UPT, UR5, 0xa0, URZ ;  /* 0x000000a005057890 */ /* 0x000fe2000fffe0ff */
[----:B-1----:R-:W-:Y:S01]  /*28b0*/  LEA R0, R11, UR37, 0x3 ;  /* 0x000000250b007c11 */ /* 0x002fe2000f8e18ff */
[----:B------:R-:W-:Y:S01]  /*28c0*/  UIADD3 UR4, UPT, UPT, UR4, 0x130, URZ ;  /* 0x0000013004047890 */ /* 0x000fe2000fffe0ff */
[----:B------:R-:W-:Y:S01]  /*28d0*/  SHF.L.U32 R5, R10, 0x1f, RZ ;  /* 0x0000001f0a057819 */ /* 0x000fe200000006ff */
[----:B------:R1:W-:Y:S01]  /*28e0*/  @!P2 SYNCS.ARRIVE.TRANS64.RED RZ, [R3+URZ], R4 ;  /* 0x0000000403ffa9a7 */ /* 0x0003e200080004ff */
[----:B------:R-:W-:Y:S01]  /*28f0*/  UIADD3 UR6, UPT, UPT, UR6, 0x1, URZ ;  /* 0x0000000106067890 */ /* 0x000fe2000fffe0ff */
[----:B------:R-:W-:-:S03]  /*2900*/  VIADD R8, R8, 0x1 ;  /* 0x0000000108087836 */ /* 0x000fc60000000000 */
[----:B------:R-:W-:Y:S02]  /*2910*/  UISETP.NE.AND UP0, UPT, UR6, 0x2, UPT ;  /* 0x000000020600788c */ /* 0x000fe4000bf05270 */
[----:B------:R-:W-:Y:S06]  /*2920*/  UGETNEXTWORKID.BROADCAST [UR4], [UR5] ;  /* 0x00000000040073ca */ /* 0x000fec0008000100 */
[----:B------:R-:W-:Y:S01]  /*2930*/  USEL UR4, URZ, 0x1, UP0 ;  /* 0x00000001ff047887 */ /* 0x000fe20008000000 */
[----:B------:R-:W-:Y:S01]  /*2940*/  ISETP.NE.AND P0, PT, R8, 0x2, PT ;  /* 0x000000020800780c */ /* 0x000fe20003f05270 */
[----:B------:R-:W-:Y:S01]  /*2950*/  USEL UR6, UR6, URZ, UP0 ;  /* 0x000000ff06067287 */ /* 0x000fe20008000000 */
[----:B------:R-:W2:Y:S03]  /*2960*/  SYNCS.PHASECHK.TRANS64.TRYWAIT P1, [R0+URZ+0xa0], R5 ;  /* 0x0000a005000075a7 */ /* 0x000ea600080211ff */
[----:B------:R-:W-:Y:S01]  /*2970*/  LOP3.LUT R12, R12, UR4, RZ, 0x3c, !PT ;  /* 0x000000040c0c7c12 */ /* 0x000fe2000f8e3cff */
[----:B-12---:R-:W-:Y:S07]  /*2980*/  @!P1 BRA `(.L_x_46) ;  /* 0x0000004c00849947 */ /* 0x006fee0003800000 */
.L_x_127:
[C---:B------:R-:W-:Y:S01]  /*2990*/  LEA R4, R11.reuse, UR37, 0x4 ;  /* 0x000000250b047c11 */ /* 0x040fe2000f8e20ff */
[----:B-1----:R-:W-:Y:S01]  /*29a0*/  VIADD R0, R0, 0xb0 ;  /* 0x000000b000007836 */ /* 0x002fe20000000000 */
[----:B------:R-:W-:Y:S01]  /*29b0*/  SEL R8, R8, RZ, P0 ;  /* 0x000000ff08087207 */ /* 0x000fe20000000000 */
[----:B------:R-:W-:-:S03]  /*29c0*/  VIADD R11, R11, 0x1 ;  /* 0x000000010b0b7836 */ /* 0x000fc60000000000 */
[----:B------:R-:W1:Y:S01]  /*29d0*/  LDS.128 R4, [R4+0x130] ;  /* 0x0001300004047984 */ /* 0x000e620000000c00 */
[----:B------:R-:W-:Y:S02]  /*29e0*/  PRMT R0, RZ, 0x654, R0 ;  /* 0x00000654ff007816 */ /* 0x000fe40000000000 */
[C---:B------:R-:W-:Y:S01]  /*29f0*/  ISETP.NE.AND P1, PT, R11.reuse, 0x2, PT ;  /* 0x000000020b00780c */ /* 0x040fe20003f25270 */
[----:B------:R-:W-:Y:S01]  /*2a00*/  @!PT LDS RZ, [RZ] ;  /* 0x00000000fffff984 */ /* 0x000fe20000000800 */
[----:B------:R-:W-:Y:S01]  /*2a10*/  @!PT LDS RZ, [RZ] ;  /* 0x00000000fffff984 */ /* 0x000fe20000000800 */
[----:B------:R-:W-:Y:S01]  /*2a20*/  @!PT LDS RZ, [RZ] ;  /* 0x00000000fffff984 */ /* 0x000fe20000000800 */
[----:B------:R-:W-:Y:S01]  /*2a30*/  @!PT LDS RZ, [RZ] ;  /* 0x00000000fffff984 */ /* 0x000fe20000000800 */
[----:B------:R2:W-:Y:S06]  /*2a40*/  MEMBAR.ALL.CTA ;  /* 0x0000000000007992 */ /* 0x0005ec0000008000 */
[----:B--2---:R-:W2:Y:S01]  /*2a50*/  FENCE.VIEW.ASYNC.S ;  /* 0x00000000000073c6 */ /* 0x004ea20000000000 */
[----:B------:R-:W-:Y:S01]  /*2a60*/  SEL R11, R11, RZ, P1 ;  /* 0x000000ff0b0b7207 */ /* 0x000fe20000800000 */
[----:B--2---:R2:W-:Y:S01]  /*2a70*/  SYNCS.ARRIVE.TRANS64.RED.A1T0 RZ, [R0+URZ], RZ ;  /* 0x000000ff00ff79a7 */ /* 0x0045e200081004ff */
[----:B-1----:R-:W-:-:S02]  /*2a80*/  LOP3.LUT P3, RZ, R6, 0x1, RZ, 0xc0, !PT ;  /* 0x0000000106ff7812 */ /* 0x002fc4000786c0ff */
[----:B------:R-:W-:-:S04]  /*2a90*/  SEL R5, RZ, 0x1, P1 ;  /* 0x00000001ff057807 */ /* 0x000fc80000800000 */
[----:B------:R-:W-:Y:S02]  /*2aa0*/  LOP3.LUT R10, R10, R5, RZ, 0x3c, !PT ;  /* 0x000000050a0a7212 */ /* 0x000fe400078e3cff */
[----:B--2---:R-:W-:-:S04]  /*2ab0*/  SEL R0, RZ, 0x1, P0 ;  /* 0x00000001ff007807 */ /* 0x004fc80000000000 */
[----:B------:R-:W-:Y:S01]  /*2ac0*/  LOP3.LUT R9, R9, R0, RZ, 0x3c, !PT ;  /* 0x0000000009097212 */ /* 0x000fe200078e3cff */
[----:B------:R-:W-:Y:S06]  /*2ad0*/  @P3 BRA `(.L_x_47) ;  /* 0xfffffffc002c3947 */ /* 0x000fec000383ffff */
[----:B------:R-:W-:Y:S01]  /*2ae0*/  ULEA UR5, UR6, UR37, 0x3 ;  /* 0x0000002506057291 */ /* 0x000fe2000f8e18ff */
[----:B------:R-:W-:-:S08]  /*2af0*/  SHF.L.U32 R3, R12, 0x1f, RZ ;  /* 0x0000001f0c037819 */ /* 0x000fd000000006ff */
[----:B------:R-:W1:Y:S02]  /*2b00*/  SYNCS.PHASECHK.TRANS64 P0, [UR5+0xb0], R3 ;  /* 0x0000b003ff0075a7 */ /* 0x000e640008001005 */
[----:B-1----:R-:W-:Y:S05]  /*2b10*/  @P0 BRA `(.L_x_48) ;  /* 0x0000000000080947 */ /* 0x002fea0003800000 */
[----:B------:R-:W1:Y:S02]  /*2b20*/  SYNCS.PHASECHK.TRANS64.TRYWAIT P0, [UR5+0xb0], R3 ;  /* 0x0000b003ff0075a7 */ /* 0x000e640008001105 */
[----:B-1----:R-:W-:Y:S05]  /*2b30*/  @!P0 BRA `(.L_x_49) ;  /* 0x0000004c002c8947 */ /* 0x002fea0003800000 */
.L_x_48:
[----:B------:R-:W-:-:S04]  /*2b40*/  UIADD3 UR4, UPT, UPT, UR6, 0x1, URZ ;  /* 0x0000000106047890 */ /* 0x000fc8000fffe0ff */
[----:B------:R-:W-:-:S04]  /*2b50*/  UISETP.NE.AND UP0, UPT, UR4, 0x2, UPT ;  /* 0x000000020400788c */ /* 0x000fc8000bf05270 */
[----:B------:R-:W-:Y:S02]  /*2b60*/  USEL UR7, URZ, 0x1, UP0 ;  /* 0x00000001ff077887 */ /* 0x000fe40008000000 */
[----:B------:R-:W-:-:S04]  /*2b70*/  USEL UR4, UR4, URZ, UP0 ;  /* 0x000000ff04047287 */ /* 0x000fc80008000000 */
[----:B------:R-:W-:Y:S01]  /*2b80*/  ULEA UR4, UR4, UR37, 0x3 ;  /* 0x0000002504047291 */ /* 0x000fe2000f8e18ff */
[----:B-1----:R-:W-:-:S04]  /*2b90*/  LOP3.LUT R3, R12, UR7, RZ, 0x3c, !PT ;  /* 0x000000070c037c12 */ /* 0x002fc8000f8e3cff */
[----:B------:R-:W-:-:S04]  /*2ba0*/  SHF.L.U32 R0, R3, 0x1f, RZ ;  /* 0x0000001f03007819 */ /* 0x000fc800000006ff */
[----:B------:R-:W1:Y:S02]  /*2bb0*/  SYNCS.PHASECHK.TRANS64 P0, [UR4+0xb0], R0 ;  /* 0x0000b000ff0075a7 */ /* 0x000e640008001004 */
[----:B-1----:R-:W-:Y:S05]  /*2bc0*/  @P0 EXIT ;  /* 0x000000000000094d */ /* 0x002fea0003800000 */
[----:B------:R-:W-:Y:S02]  /*2bd0*/  SHF.L.U32 R3, R3, 0x1f, RZ ;  /* 0x0000001f03037819 */ /* 0x000fe400000006ff */
[----:B------:R-:W-:-:S07]  /*2be0*/  MOV R0, UR4 ;  /* 0x0000000400007c02 */ /* 0x000fce0008000f00 */
.L_x_50:
[----:B-1----:R1:W2:Y:S02]  /*2bf0*/  SYNCS.PHASECHK.TRANS64.TRYWAIT P0, [R0+URZ+0xb0], R3 ;  /* 0x0000b003000075a7 */ /* 0x0022a400080011ff */
[----:B--2---:R-:W-:Y:S05]  /*2c00*/  @!P0 NANOSLEEP.SYNCS 0x989680 ;  /* 0x009896800000895d */ /* 0x004fea0003900000 */
[----:B------:R-:W2:Y:S02]  /*2c10*/  @!P0 SYNCS.PHASECHK.TRANS64 P0, [R0+URZ+0xb0], R3 ;  /* 0x0000b003000085a7 */ /* 0x000ea400080010ff */
[----:B--2---:R-:W-:Y:S05]  /*2c20*/  @P0 EXIT ;  /* 0x000000000000094d */ /* 0x004fea0003800000 */
[----:B------:R-:W-:Y:S05]  /*2c30*/  BRA `(.L_x_50) ;  /* 0xfffffffc00ec7947 */ /* 0x000fea000383ffff */
.L_x_43:
[----:B------:R-:W-:-:S09]  /*2c40*/  UISETP.NE.AND UP1, UPT, UR8, URZ, UPT ;  /* 0x000000ff0800728c */ /* 0x000fd2000bf25270 */
[----:B------:R-:W-:Y:S05]  /*2c50*/  BRA.U UP1, `(.L_x_51) ;  /* 0x0000000d01947547 */ /* 0x000fea000b800000 */
[----:B------:R-:W-:Y:S01]  /*2c60*/  UMOV UR4, 0x40 ;  /* 0x0000004000047882 */ /* 0x000fe20000000000 */
[----:B------:R-:W-:Y:S01]  /*2c70*/  NOP ;  /* 0x0000000000007918 */ /* 0x000fe20000000000 */
[----:B------:R-:W-:Y:S01]  /*2c80*/  ULEA UR4, UR37, UR4, 0x18 ;  /* 0x0000000425047291 */ /* 0x000fe2000f8ec0ff */
[----:B------:R-:W-:Y:S02]  /*2c90*/  UMOV UR5, 0x400 ;  /* 0x0000040000057882 */ /* 0x000fe40000000000 */
[----:B------:R-:W-:-:S06]  /*2ca0*/  ULEA UR37, UR37, UR5, 0x18 ;  /* 0x0000000525257291 */ /* 0x000fcc000f8ec0ff */
[----:B------:R-:W1:Y:S02]  /*2cb0*/  LDS.U8 R0, [UR4+0x1c] ;  /* 0x00001c04ff007984 */ /* 0x000e640008000000 */
[----:B-1----:R-:W-:-:S13]  /*2cc0*/  ISETP.NE.AND P0, PT, R0, RZ, PT ;  /* 0x000000ff0000720c */ /* 0x002fda0003f05270 */
[----:B------:R-:W-:Y:S05]  /*2cd0*/  @P0 BRA `(.L_x_52) ;  /* 0x0000000000580947 */ /* 0x000fea0003800000 */
[----:B------:R-:W-:-:S13]  /*2ce0*/  ELECT P0, URZ, PT ;  /* 0x0000000000ff782f */ /* 0x000fda0003800000 */
[----:B------:R-:W-:Y:S05]  /*2cf0*/  @!P0 BRA `(.L_x_53) ;  /* 0x0000000000608947 */ /* 0x000fea0003800000 */
[----:B------:R-:W-:Y:S01]  /*2d00*/  UMOV UR5, 0x10 ;  /* 0x0000001000057882 */ /* 0x000fe20000000000 */
[----:B------:R-:W-:Y:S01]  /*2d10*/  HFMA2 R0, -RZ, RZ, 0, 5.9604644775390625e-08 ;  /* 0x00000001ff007431 */ /* 0x000fe200000001ff */
[----:B------:R-:W-:-:S03]  /*2d20*/  MOV R2, 0xffff ;  /* 0x0000ffff00027802 */ /* 0x000fc60000000f00 */
[----:B------:R-:W-:Y:S04]  /*2d30*/  DEPBAR.LE SB1, 0x36 ;  /* 0x00009d800000791a */ /* 0x000fe80000000000 */
[----:B------:R-:W1:Y:S02]  /*2d40*/  UTCATOMSWS.FIND_AND_SET.ALIGN UP0, UR5, UR5 ;  /* 0x00000005000575e3 */ /* 0x000e640008000800 */
[----:B-1----:R-:W-:Y:S01]  /*2d50*/  MOV R3, UR5 ;  /* 0x0000000500037c02 */ /* 0x002fe20008000f00 */
[----:B------:R-:W-:Y:S06]  /*2d60*/  BRA.U UP0, `(.L_x_54) ;  /* 0x0000000100187547 */ /* 0x000fec000b800000 */
.L_x_55:
[----:B------:R-:W-:Y:S05]  /*2d70*/  NANOSLEEP 0x64 ;  /* 0x000000640000795d */ /* 0x000fea0003800000 */
[----:B------:R-:W-:-:S05]  /*2d80*/  UMOV UR5, 0x10 ;  /* 0x0000001000057882 */ /* 0x000fca0000000000 */
[----:B------:R-:W-:Y:S04]  /*2d90*/  DEPBAR.LE SB1, 0x36 ;  /* 0x00009d800000791a */ /* 0x000fe80000000000 */
[----:B------:R-:W1:Y:S02]  /*2da0*/  UTCATOMSWS.FIND_AND_SET.ALIGN UP0, UR5, UR5 ;  /* 0x00000005000575e3 */ /* 0x000e640008000800 */
[----:B-1----:R-:W-:Y:S01]  /*2db0*/  MOV R3, UR5 ;  /* 0x0000000500037c02 */ /* 0x002fe20008000f00 */
[----:B------:R-:W-:Y:S05]  /*2dc0*/  BRA.U !UP0, `(.L_x_55) ;  /* 0xfffffffd08e87547 */ /* 0x000fea000b83ffff */
.L_x_54:
[-C--:B------:R-:W-:Y:S02]  /*2dd0*/  SHF.L.U32 R2, R2, R3.reuse, RZ ;  /* 0x0000000302027219 */ /* 0x080fe400000006ff */
[----:B------:R-:W-:Y:S01]  /*2de0*/  SHF.L.U32 R0, R0, R3, RZ ;  /* 0x0000000300007219 */ /* 0x000fe200000006ff */
[----:B------:R-:W-:Y:S02]  /*2df0*/  IMAD.SHL.U32 R3, R3, 0x20, RZ ;  /* 0x0000002003037824 */ /* 0x000fe400078e00ff */
[----:B------:R1:W-:Y:S04]  /*2e00*/  ATOMS.OR RZ, [UR4+0x14], R2 ;  /* 0x00001402ffff798c */ /* 0x0003e8000b000004 */
[----:B------:R1:W-:Y:S04]  /*2e10*/  ATOMS.OR RZ, [UR4+0x18], R0 ;  /* 0x00001800ffff798c */ /* 0x0003e8000b000004 */
[----:B------:R1:W-:Y:S01]  /*2e20*/  STS [UR37+0x150], R3 ;  /* 0x00015003ff007988 */ /* 0x0003e20008000825 */
[----:B------:R-:W-:Y:S05]  /*2e30*/  BRA `(.L_x_53) ;  /* 0x0000000000107947 */ /* 0x000fea0003800000 */
.L_x_52:
[----:B------:R-:W-:Y:S02]  /*2e40*/  MOV R0, 0xffffffff ;  /* 0xffffffff00007802 */ /* 0x000fe40000000f00 */
[----:B------:R-:W-:-:S03]  /*2e50*/  MOV R2, 0x2e80 ;  /* 0x00002e8000027802 */ /* 0x000fc60000000f00 */
[----:B------:R1:W-:Y:S04]  /*2e60*/  STS [UR37+0x150], R0 ;  /* 0x00015000ff007988 */ /* 0x0003e80008000825 */
[----:B-1-3-5:R-:W-:Y:S05]  /*2e70*/  CALL.REL.NOINC `($__internal_1_$__cuda_sm10x_tcgen05_guardrail_trap_phase_invalid_during_alloc) ;  /* 0x0000004c00e87944 */ /* 0x02afea0003c00000 */
.L_x_53:
[----:B------:R-:W-:Y:S05]  /*2e80*/  WARPSYNC.ALL ;  /* 0x0000000000007948 */ /* 0x000fea0003800000 */
[----:B------:R-:W2:Y:S01]  /*2e90*/  S2UR UR6, SR_CgaCtaId ;  /* 0x00000000000679c3 */ /* 0x000ea20000008800 */
[----:B------:R-:W-:Y:S01]  /*2ea0*/  UMOV UR4, 0x400 ;  /* 0x0000040000047882 */ /* 0x000fe20000000000 */
[----:B------:R-:W-:-:S06]  /*2eb0*/  NOP ;  /* 0x0000000000007918 */ /* 0x000fcc0000000000 */
[----:B------:R-:W-:Y:S06]  /*2ec0*/  BAR.ARV 0x6, 0xa0 ;  /* 0x0182800000007b1d */ /* 0x000fec0000002000 */
[----:B------:R-:W4:Y:S01]  /*2ed0*/  LDCU UR7, c[0x0][0x38c] ;  /* 0x00007180ff0777ac */ /* 0x000f220008000800 */
[----:B------:R-:W-:Y:S01]  /*2ee0*/  IMAD.MOV.U32 R11, RZ, RZ, 0x1 ;  /* 0x00000001ff0b7424 */ /* 0x000fe200078e00ff */
[----:B------:R-:W-:Y:S01]  /*2ef0*/  CS2R R8, SRZ ;  /* 0x0000000000087805 */ /* 0x000fe2000001ff00 */
[----:B------:R-:W-:Y:S01]  /*2f00*/  IMAD.MOV.U32 R10, RZ, RZ, RZ ;  /* 0x000000ffff0a7224 */ /* 0x000fe200078e00ff */
[----:B------:R-:W-:Y:S01]  /*2f10*/  UMOV UR18, URZ ;  /* 0x000000ff00127c82 */ /* 0x000fe20008000000 */
[----:B------:R-:W-:Y:S01]  /*2f20*/  UMOV UR17, URZ ;  /* 0x000000ff00117c82 */ /* 0x000fe20008000000 */
[----:B------:R-:W-:Y:S01]  /*2f30*/  UMOV UR22, 0x0 ;  /* 0x0000000000167882 */ /* 0x000fe20000000000 */
[----:B------:R-:W-:Y:S01]  /*2f40*/  UMOV UR23, 0x42004a0 ;  /* 0x042004a000177882 */ /* 0x000fe20000000000 */
[----:B------:R-:W-:Y:S01]  /*2f50*/  UMOV UR20, 0x0 ;  /* 0x0000000000147882 */ /* 0x000fe20000000000 */
[----:B------:R-:W-:Y:S01]  /*2f60*/  UMOV UR21, 0x42004a0 ;  /* 0x042004a000157882 */ /* 0x000fe20000000000 */
[----:B--2---:R-:W-:Y:S01]  /*2f70*/  ULEA UR6, UR6, UR4, 0x18 ;  /* 0x0000000406067291 */ /* 0x004fe2000f8ec0ff */
[----:B------:R-:W2:Y:S03]  /*2f80*/  LDCU UR4, c[0x0][0x38c] ;  /* 0x00007180ff0477ac */ /* 0x000ea60008000800 */
[----:B------:R-:W-:-:S02]  /*2f90*/  UIADD3 UR11, UPT, UPT, UR6, 0x4400, URZ ;  /* 0x00004400060b7890 */ /* 0x000fc4000fffe0ff */
[----:B----4-:R-:W-:-:S03]  /*2fa0*/  UIADD3 UR7, UPT, UPT, UR7, 0x3f, URZ ;  /* 0x0000003f07077890 */ /* 0x010fc6000fffe0ff */
[----:B-1----:R-:W1:Y:S01]  /*2fb0*/  LDS R0, [UR6+0x150] ;  /* 0x00015006ff007984 */ /* 0x002e620008000800 */
[----:B------:R-:W-:Y:S02]  /*2fc0*/  UIADD3 UR12, UPT, UPT, UR6, 0xb400, URZ ;  /* 0x0000b400060c7890 */ /* 0x000fe4000fffe0ff */
[----:B------:R-:W-:Y:S02]  /*2fd0*/  USHF.R.S32.HI UR5, URZ, 0x1f, UR7 ;  /* 0x0000001fff057899 */ /* 0x000fe40008011407 */
[----:B------:R-:W-:Y:S02]  /*2fe0*/  USHF.R.U32.HI UR11, URZ, 0x4, UR11 ;  /* 0x00000004ff0b7899 */ /* 0x000fe4000801160b */
[----:B------:R-:W-:Y:S02]  /*2ff0*/  ULEA.HI UR5, UR5, UR7, URZ, 0x6 ;  /* 0x0000000705057291 */ /* 0x000fe4000f8f30ff */
[----:B------:R-:W-:Y:S02]  /*3000*/  USHF.R.U32.HI UR12, URZ, 0x4, UR12 ;  /* 0x00000004ff0c7899 */ /* 0x000fe4000801160c */
[----:B------:R-:W-:-:S02]  /*3010*/  USHF.R.S32.HI UR5, URZ, 0x6, UR5 ;  /* 0x00000006ff057899 */ /* 0x000fc40008011405 */
[----:B------:R-:W-:Y:S02]  /*3020*/  ULOP3.LUT UR11, UR11, 0x3fff, URZ, 0xc0, !UPT ;  /* 0x00003fff0b0b7892 */ /* 0x000fe4000f8ec0ff */
[----:B------:R-:W-:Y:S02]  /*3030*/  UISETP.LT.AND UP0, UPT, UR5, 0x1, UPT ;  /* 0x000000010500788c */ /* 0x000fe4000bf01270 */
[----:B------:R-:W-:Y:S02]  /*3040*/  ULOP3.LUT UR12, UR12, 0x3fff, URZ, 0xc0, !UPT ;  /* 0x00003fff0c0c7892 */ /* 0x000fe4000f8ec0ff */
[----:B------:R-:W-:Y:S02]  /*3050*/  USEL UR10, UR5, 0x1, !UP0 ;  /* 0x00000001050a7887 */ /* 0x000fe4000c000000 */
[----:B------:R-:W-:Y:S02]  /*3060*/  ULOP3.LUT UR11, UR11, 0x10000, URZ, 0xfc, !UPT ;  /* 0x000100000b0b7892 */ /* 0x000fe4000f8efcff */
[----:B------:R-:W-:-:S02]  /*3070*/  ULOP3.LUT UR12, UR12, 0x10000, URZ, 0xfc, !UPT ;  /* 0x000100000c0c7892 */ /* 0x000fc4000f8efcff */
[----:B------:R-:W-:Y:S02]  /*3080*/  UIADD3 UR10, UPT, UPT, -UR10, URZ, URZ ;  /* 0x000000ff0a0a7290 */ /* 0x000fe4000fffe1ff */
[----:B--2---:R-:W-:Y:S01]  /*3090*/  UISETP.GE.AND UP3, UPT, UR4, 0x1, UPT ;  /* 0x000000010400788c */ /* 0x004fe2000bf66270 */
[----:B-1----:R-:W-:-:S15]  /*30a0*/  R2UR UR19, R0 ;  /* 0x00000000001372ca */ /* 0x002fde00000e0000 */
.L_x_62:
[----:B------:R-:W-:Y:S02]  /*30b0*/  LEA R0, R10, UR6, 0x3 ;  /* 0x000000060a007c11 */ /* 0x000fe4000f8e18ff */
[----:B------:R-:W-:Y:S02]  /*30c0*/  SHF.L.U32 R5, R9, 0x1f, RZ ;  /* 0x0000001f09057819 */ /* 0x000fe400000006ff */
[----:B------:R-:W-:Y:S01]  /*30d0*/  PLOP3.LUT P0, PT, PT, PT, UP3, 0x80, 0x8 ;  /* 0x000000000008781c */ /* 0x000fe20003f0f038 */
[----:B------:R-:W-:Y:S01]  /*30e0*/  VIADD R3, R0, 0xb0 ;  /* 0x000000b000037836 */ /* 0x000fe20000000000 */
[----:B-1----:R-:W1:Y:S02]  /*30f0*/  SYNCS.PHASECHK.TRANS64.TRYWAIT P1, [R0+URZ+0xa0], R5 ;  /* 0x0000a005000075a7 */ /* 0x002e6400080211ff */
[----:B-1--4-:R-:W-:Y:S09]  /*3100*/  @!P1 BRA `(.L_x_56) ;  /* 0x0000004400d09947 */ /* 0x012ff20003800000 */
.L_x_129:
[----:B------:R-:W-:Y:S01]  /*3110*/  LEA R4, R10, UR6, 0x4 ;  /* 0x000000060a047c11 */ /* 0x000fe2000f8e20ff */
[----:B------:R-:W-:Y:S01]  /*3120*/  @UP3 ULEA UR4, UR17, UR6, 0x3 ;  /* 0x0000000611043291 */ /* 0x000fe2000f8e18ff */
[----:B------:R-:W-:Y:S01]  /*3130*/  PLOP3.LUT P2, PT, PT, PT, PT, 0x80, 0x8 ;  /* 0x000000000008781c */ /* 0x000fe20003f4f070 */
[----:B------:R-:W-:Y:S01]  /*3140*/  ULEA UR8, UR18, UR6, 0x3 ;  /* 0x0000000612087291 */ /* 0x000fe2000f8e18ff */
[----:B------:R-:W-:Y:S02]  /*3150*/  PRMT R3, RZ, 0x654, R3 ;  /* 0x00000654ff037816 */ /* 0x000fe40000000003 */
[----:B-1----:R-:W1:Y:S01]  /*3160*/  LDS.128 R4, [R4+0x130] ;  /* 0x0001300004047984 */ /* 0x002e620000000c00 */
[----:B------:R-:W-:Y:S02]  /*3170*/  @P0 SHF.L.U32 R2, R8, 0x1f, RZ ;  /* 0x0000001f08020819 */ /* 0x000fe400000006ff */
[----:B------:R-:W-:Y:S01]  /*3180*/  SHF.L.U32 R0, R11, 0x1f, RZ ;  /* 0x0000001f0b007819 */ /* 0x000fe200000006ff */
[----:B------:R-:W-:Y:S01]  /*3190*/  @!PT LDS RZ, [RZ] ;  /* 0x00000000fffff984 */ /* 0x000fe20000000800 */
[----:B------:R-:W-:Y:S01]  /*31a0*/  @!PT LDS RZ, [RZ] ;  /* 0x00000000fffff984 */ /* 0x000fe20000000800 */
[----:B------:R-:W-:Y:S01]  /*31b0*/  @!PT LDS RZ, [RZ] ;  /* 0x00000000fffff984 */ /* 0x000fe20000000800 */
[----:B------:R-:W-:Y:S01]  /*31c0*/  @!PT LDS RZ, [RZ] ;  /* 0x00000000fffff984 */ /* 0x000fe20000000800 */
[----:B------:R2:W-:Y:S06]  /*31d0*/  MEMBAR.ALL.CTA ;  /* 0x0000000000007992 */ /* 0x0005ec0000008000 */
[----:B--2---:R-:W2:Y:S02]  /*31e0*/  FENCE.VIEW.ASYNC.S ;  /* 0x00000000000073c6 */ /* 0x004ea40000000000 */
[----:B--2---:R2:W-:Y:S01]  /*31f0*/  SYNCS.ARRIVE.TRANS64.RED.A1T0 RZ, [R3+URZ], RZ ;  /* 0x000000ff03ff79a7 */ /* 0x0045e200081004ff */
[----:B------:R2:W4:Y:S01]  /*3200*/  @P0 SYNCS.PHASECHK.TRANS64.TRYWAIT P2, [UR4], R2 ;  /* 0x00000002ff0005a7 */ /* 0x0005220008041104 */
[----:B------:R-:W-:Y:S01]  /*3210*/  ULEA.HI UR4, UR18, UR18, URZ, 0x1 ;  /* 0x0000001212047291 */ /* 0x000fe2000f8f08ff */
[----:B-1----:R-:W-:-:S03]  /*3220*/  LOP3.LUT P1, RZ, R6, 0x1, RZ, 0xc0, !PT ;  /* 0x0000000106ff7812 */ /* 0x002fc6000782c0ff */
[----:B------:R-:W-:Y:S02]  /*3230*/  USHF.L.U32 UR9, UR4, 0x6, URZ ;  /* 0x0000000604097899 */ /* 0x000fe400080006ff */
[----:B------:R-:W-:Y:S02]  /*3240*/  ULOP3.LUT UR4, UR4, 0xffe, URZ, 0xc0, !UPT ;  /* 0x00000ffe04047892 */ /* 0x000fe4000f8ec0ff */
[----:B------:R-:W-:Y:S02]  /*3250*/  ULOP3.LUT UR9, UR9, 0xffffff80, URZ, 0xc0, !UPT ;  /* 0xffffff8009097892 */ /* 0x000fe4000f8ec0ff */
[----:B------:R-:W-:Y:S02]  /*3260*/  UIADD3 UR4, UPT, UPT, -UR4, UR18, URZ ;  /* 0x0000001204047290 */ /* 0x000fe4000fffe1ff */
[----:B------:R-:W-:Y:S01]  /*3270*/  UIADD3 UR9, UPT, UPT, UR19, UR9, URZ ;  /* 0x0000000913097290 */ /* 0x000fe2000fffe0ff */
[----:B------:R-:W1:Y:S03]  /*3280*/  SYNCS.PHASECHK.TRANS64.TRYWAIT P0, [UR8+0xe0], R0 ;  /* 0x0000e000ff0075a7 */ /* 0x000e660008001108 */
[----:B------:R-:W-:Y:S01]  /*3290*/  ULEA UR9, UR4, UR9, 0x14 ;  /* 0x0000000904097291 */ /* 0x000fe2000f8ea0ff */
[----:B-12-4-:R-:W-:Y:S11]  /*32a0*/  @!P0 BRA `(.L_x_57) ;  /* 0x00000044007c8947 */ /* 0x016ff60003800000 */
.L_x_131:
[----:B------:R-:W-:Y:S01]  /*32b0*/  IADD3 R10, PT, PT, R10, 0x1, RZ ;  /* 0x000000010a0a7810 */ /* 0x000fe20007ffe0ff */
[----:B------:R-:W-:Y:S06]  /*32c0*/  BRA.U !UP3, `(.L_x_58) ;  /* 0x000000010b987547 */ /* 0x000fec000b800000 */
[----:B------:R-:W-:Y:S01]  /*32d0*/  UPLOP3.LUT UP4, UPT, UPT, UPT, UPT, 0x40, 0x4 ;  /* 0x000000000004789c */ /* 0x000fe20003f8e870 */
[----:B------:R-:W-:Y:S01]  /*32e0*/  UMOV UR16, UR10 ;  /* 0x0000000a00107c82 */ /* 0x000fe20008000000 */
[----:B------:R-:W-:Y:S01]  /*32f0*/  UMOV UR15, UR5 ;  /* 0x00000005000f7c82 */ /* 0x000fe20008000000 */
[----:B------:R-:W-:-:S08]  /*3300*/  UMOV UR14, UR17 ;  /* 0x00000011000e7c82 */ /* 0x000fd00008000000 */
.L_x_61:
[----:B------:R-:W-:Y:S02]  /*3310*/  UIADD3 UR16, UPT, UPT, UR16, 0x1, URZ ;  /* 0x0000000110107890 */ /* 0x000fe4000fffe0ff */
[----:B--2---:R-:W-:Y:S02]  /*3320*/  ULEA UR7, UR14, UR6, 0x3 ;  /* 0x000000060e077291 */ /* 0x004fe4000f8e18ff */
[----:B------:R-:W-:Y:S01]  /*3330*/  UISETP.NE.AND UP0, UPT, UR16, URZ, UPT ;  /* 0x000000ff1000728c */ /* 0x000fe2000bf05270 */
[----:B----4-:R-:W-:Y:S10]  /*3340*/  @P2 BRA `(.L_x_59) ;  /* 0x00000000000c2947 */ /* 0x010ff40003800000 */
[----:B-1----:R-:W-:Y:S04]  /*3350*/  SHF.L.U32 R3, R8, 0x1f, RZ ;  /* 0x0000001f08037819 */ /* 0x002fe800000006ff */
[----:B------:R-:W1:Y:S02]  /*3360*/  SYNCS.PHASECHK.TRANS64.TRYWAIT P0, [UR7], R3 ;  /* 0x00000003ff0075a7 */ /* 0x000e640008001107 */
[----:B-1----:R-:W-:Y:S05]  /*3370*/  @!P0 BRA `(.L_x_60) ;  /* 0x0000004400608947 */ /* 0x002fea0003800000 */
.L_x_59:
[----:B------:R-:W-:Y:S01]  /*3380*/  UISETP.NE.AND UP1, UPT, UR15, 0x1, UPT ;  /* 0x000000010f00788c */ /* 0x000fe2000bf25270 */
[----:B------:R-:W-:Y:S01]  /*3390*/  PLOP3.LUT P2, PT, PT, PT, PT, 0x80, 0x8 ;  /* 0x000000000008781c */ /* 0x000fe20003f4f070 */
[----:B------:R-:W-:Y:S02]  /*33a0*/  UIADD3 UR17, UPT, UPT, UR14, 0x1, URZ ;  /* 0x000000010e117890 */ /* 0x000fe4000fffe0ff */
[----:B------:R-:W-:Y:S02]  /*33b0*/  ULEA UR24, UR14, UR12, 0x9 ;  /* 0x0000000c0e187291 */ /* 0x000fe4000f8e48ff */
[----:B------:R-:W-:Y:S01]  /*33c0*/  UISETP.NE.AND UP2, UPT, UR17, 0x7, UPT ;  /* 0x000000071100788c */ /* 0x000fe2000bf45270 */
[----:B------:R-:W-:Y:S01]  /*33d0*/  PLOP3.LUT P0, PT, PT, PT, UP1, 0x80, 0x8 ;  /* 0x000000000008781c */ /* 0x000fe20003f0f018 */
[----:B------:R-:W-:Y:S02]  /*33e0*/  ULEA UR26, UR14, UR11, 0x8 ;  /* 0x0000000b0e1a7291 */ /* 0x000fe4000f8e40ff */
[----:B------:R-:W-:Y:S02]  /*33f0*/  USEL UR13, URZ, 0x1, UP2 ;  /* 0x00000001ff0d7887 */ /* 0x000fe40009000000 */
[----:B------:R-:W-:Y:S02]  /*3400*/  USEL UR17, UR17, URZ, UP2 ;  /* 0x000000ff11117287 */ /* 0x000fe40009000000 */
[----:B------:R-:W-:Y:S02]  /*3410*/  UIADD3 UR30, UPT, UPT, UR24, 0x2, URZ ;  /* 0x00000002181e7890 */ /* 0x000fe4000fffe0ff */
[----:B------:R-:W-:Y:S01]  /*3420*/  @UP1 ULEA UR4, UR17, UR6, 0x3 ;  /* 0x0000000611041291 */ /* 0x000fe2000f8e18ff */
[----:B------:R-:W-:Y:S01]  /*3430*/  LOP3.LUT R8, R8, UR13, RZ, 0x3c, !PT ;  /* 0x0000000d08087c12 */ /* 0x000fe2000f8e3cff */
[----:B------:R-:W-:Y:S02]  /*3440*/  UIADD3 UR28, UPT, UPT, UR26, 0x2, URZ ;  /* 0x000000021a1c7890 */ /* 0x000fe4000fffe0ff */
[----:B------:R-:W-:Y:S01]  /*3450*/  UIADD3 UR7, UPT, UPT, UR7, 0x38, URZ ;  /* 0x0000003807077890 */ /* 0x000fe2000fffe0ff */
[----:B-1----:R-:W-:Y:S01]  /*3460*/  @P0 SHF.L.U32 R0, R8, 0x1f, RZ ;  /* 0x0000001f08000819 */ /* 0x002fe200000006ff */
[----:B------:R-:W-:Y:S01]  /*3470*/  UMOV UR25, 0x80004020 ;  /* 0x8000402000197882 */ /* 0x000fe20000000000 */
[----:B------:R-:W-:Y:S01]  /*3480*/  UMOV UR27, 0x80004020 ;  /* 0x80004020001b7882 */ /* 0x000fe20000000000 */
[----:B------:R-:W-:Y:S01]  /*3490*/  UMOV UR31, 0x80004020 ;  /* 0x80004020001f7882 */ /* 0x000fe20000000000 */
[----:B------:R2:W4:Y:S01]  /*34a0*/  @P0 SYNCS.PHASECHK.TRANS64.TRYWAIT P2, [UR4], R0 ;  /* 0x00000000ff0005a7 */ /* 0x0005220008041104 */
[----:B------:R-:W-:Y:S01]  /*34b0*/  UIADD3 UR15, UPT, UPT, UR15, -0x1, URZ ;  /* 0xffffffff0f0f7890 */ /* 0x000fe2000fffe0ff */
[----:B------:R2:W-:Y:S01]  /*34c0*/  UTCIMMA gdesc[UR26], gdesc[UR24], tmem[UR9], tmem[UR22], idesc[UR23], UP4 ;  /* 0x00ff16181a0075ea */ /* 0x0005e2000a000109 */
[----:B------:R-:W-:Y:S01]  /*34d0*/  UPLOP3.LUT UP4, UPT, UPT, UPT, UPT, 0x80, 0x8 ;  /* 0x000000000008789c */ /* 0x000fe20003f8f070 */
[----:B------:R-:W-:Y:S01]  /*34e0*/  UMOV UR29, 0x80004020 ;  /* 0x80004020001d7882 */ /* 0x000fe20000000000 */
[----:B------:R-:W-:Y:S01]  /*34f0*/  UMOV UR14, UR17 ;  /* 0x00000011000e7c82 */ /* 0x000fe20008000000 */
[----:B------:R2:W-:Y:S01]  /*3500*/  UTCIMMA gdesc[UR28], gdesc[UR30], tmem[UR9], tmem[UR20], idesc[UR21], UPT ;  /* 0x00ff141e1c0075ea */ /* 0x0005e2000b800109 */
[----:B------:R2:W-:Y:S01]  /*3510*/  UTCBAR [UR7], URZ ;  /* 0x000000ff070073e9 */ /* 0x0005e200080000ff */
[----:B------:R-:W-:Y:S06]  /*3520*/  BRA.U UP0, `(.L_x_61) ;  /* 0xfffffffd00787547 */ /* 0x000fec000b83ffff */
.L_x_58:
[----:B------:R-:W-:Y:S01]  /*3530*/  UIADD3 UR18, UPT, UPT, UR18, 0x1, URZ ;  /* 0x0000000112127890 */ /* 0x000fe2000fffe0ff */
[C---:B------:R-:W-:Y:S01]  /*3540*/  ISETP.NE.AND P0, PT, R10.reuse, 0x2, PT ;  /* 0x000000020a00780c */ /* 0x040fe20003f05270 */
[----:B------:R-:W-:Y:S02]  /*3550*/  UIADD3 UR8, UPT, UPT, UR8, 0xc0, URZ ;  /* 0x000000c008087890 */ /* 0x000fe4000fffe0ff */
[----:B------:R-:W-:Y:S01]  /*3560*/  UISETP.NE.AND UP0, UPT, UR18, 0x4, UPT ;  /* 0x000000041200788c */ /* 0x000fe2000bf05270 */
[----:B-12---:R-:W-:Y:S02]  /*3570*/  SEL R0, RZ, 0x1, P0 ;  /* 0x00000001ff007807 */ /* 0x006fe40000000000 */
[----:B------:R-:W-:Y:S01]  /*3580*/  SEL R10, R10, RZ, P0 ;  /* 0x000000ff0a0a7207 */ /* 0x000fe20000000000 */
[----:B------:R-:W-:Y:S01]  /*3590*/  USEL UR4, URZ, 0x1, UP0 ;  /* 0x00000001ff047887 */ /* 0x000fe20008000000 */
[----:B------:R-:W-:Y:S01]  /*35a0*/  LOP3.LUT R9, R9, R0, RZ, 0x3c, !PT ;  /* 0x0000000009097212 */ /* 0x000fe200078e3cff */
[----:B------:R-:W-:Y:S01]  /*35b0*/  USEL UR18, UR18, URZ, UP0 ;  /* 0x000000ff12127287 */ /* 0x000fe20008000000 */
[----:B------:R1:W-:Y:S03]  /*35c0*/  UTCBAR [UR8], URZ ;  /* 0x000000ff080073e9 */ /* 0x0003e600080000ff */
[----:B------:R-:W-:Y:S01]  /*35d0*/  LOP3.LUT R11, R11, UR4, RZ, 0x3c, !PT ;  /* 0x000000040b0b7c12 */ /* 0x000fe2000f8e3cff */
[----:B------:R-:W-:Y:S07]  /*35e0*/  @P1 BRA `(.L_x_62) ;  /* 0xfffffff800b01947 */ /* 0x000fee000383ffff */
[----:B------:R-:W2:Y:S01]  /*35f0*/  S2UR UR4, SR_CgaCtaId ;  /* 0x00000000000479c3 */ /* 0x000ea20000008800 */
[----:B------:R-:W-:Y:S01]  /*3600*/  ELECT P0, URZ, PT ;  /* 0x0000000000ff782f */ /* 0x000fe20003800000 */
[----:B------:R-:W-:Y:S01]  /*3610*/  IMAD.MOV.U32 R0, RZ, RZ, 0x1 ;  /* 0x00000001ff007424 */ /* 0x000fe200078e00ff */
[----:B------:R-:W-:Y:S01]  /*3620*/  UIADD3 UR6, UPT, UPT, UR6, 0xe0, URZ ;  /* 0x000000e006067890 */ /* 0x000fe2000fffe0ff */
[----:B------:R-:W-:Y:S01]  /*3630*/  SHF.L.U32 R3, R11, 0x1f, RZ ;  /* 0x0000001f0b037819 */ /* 0x000fe200000006ff */
[----:B------:R-:W-:-:S03]  /*3640*/  UMOV UR5, 0x40 ;  /* 0x0000004000057882 */ /* 0x000fc60000000000 */
[----:B------:R-:W-:Y:S01]  /*3650*/  UVIRTCOUNT.DEALLOC.SMPOOL 0x80 ;  /* 0x000000800000784c */ /* 0x000fe20000000000 */
[----:B--2---:R-:W-:Y:S02]  /*3660*/  ULEA UR4, UR4, UR5, 0x18 ;  /* 0x0000000504047291 */ /* 0x004fe4000f8ec0ff */
[----:B------:R-:W-:-:S07]  /*3670*/  ULEA UR5, UR18, UR6, 0x3 ;  /* 0x0000000612057291 */ /* 0x000fce000f8e18ff */
[----:B------:R2:W-:Y:S02]  /*3680*/  @P0 STS.U8 [UR4+0x1c], R0 ;  /* 0x00001c00ff000988 */ /* 0x0005e40008000004 */
[----:B------:R-:W3:Y:S02]  /*3690*/  SYNCS.PHASECHK.TRANS64.TRYWAIT P0, [UR5], R3 ;  /* 0x00000003ff0075a7 */ /* 0x000ee40008001105 */
[----:B--23--:R-:W-:Y:S05]  /*36a0*/  @!P0 BRA `(.L_x_63) ;  /* 0x0000004000ac8947 */ /* 0x00cfea0003800000 */
.L_x_134:
[----:B------:R-:W-:-:S04]  /*36b0*/  UIADD3 UR7, UPT, UPT, UR18, 0x1, URZ ;  /* 0x0000000112077890 */ /* 0x000fc8000fffe0ff */
[----:B------:R-:W-:-:S04]  /*36c0*/  UISETP.NE.AND UP0, UPT, UR7, 0x4, UPT ;  /* 0x000000040700788c */ /* 0x000fc8000bf05270 */
[----:B-1----:R-:W-:Y:S02]  /*36d0*/  USEL UR8, URZ, 0x1, UP0 ;  /* 0x00000001ff087887 */ /* 0x002fe40008000000 */
[----:B------:R-:W-:-:S04]  /*36e0*/  USEL UR7, UR7, URZ, UP0 ;  /* 0x000000ff07077287 */ /* 0x000fc80008000000 */
[----:B------:R-:W-:Y:S01]  /*36f0*/  ULEA UR5, UR7, UR6, 0x3 ;  /* 0x0000000607057291 */ /* 0x000fe2000f8e18ff */
[----:B------:R-:W-:-:S04]  /*3700*/  LOP3.LUT R2, R11, UR8, RZ, 0x3c, !PT ;  /* 0x000000080b027c12 */ /* 0x000fc8000f8e3cff */
[----:B--2---:R-:W-:-:S04]  /*3710*/  SHF.L.U32 R3, R2, 0x1f, RZ ;  /* 0x0000001f02037819 */ /* 0x004fc800000006ff */
[----:B------:R-:W1:Y:S02]  /*3720*/  SYNCS.PHASECHK.TRANS64.TRYWAIT P0, [UR5], R3 ;  /* 0x00000003ff0075a7 */ /* 0x000e640008001105 */
[----:B-1----:R-:W-:Y:S05]  /*3730*/  @!P0 BRA `(.L_x_64) ;  /* 0x0000004000a08947 */ /* 0x002fea0003800000 */
.L_x_136:
        /* <DEDUP_REMOVED lines=9> */
.L_x_138:
[----:B------:R-:W-:-:S04]  /*37d0*/  UIADD3 UR7, UPT, UPT, UR7, 0x1, URZ ;  /* 0x0000000107077890 */ /* 0x000fc8000fffe0ff */
[----:B------:R-:W-:-:S04]  /*37e0*/  UISETP.NE.AND UP0, UPT, UR7, 0x4, UPT ;  /* 0x000000040700788c */ /* 0x000fc8000bf05270 */
[----:B------:R-:W-:Y:S02]  /*37f0*/  USEL UR5, URZ, 0x1, UP0 ;  /* 0x00000001ff057887 */ /* 0x000fe40008000000 */
[----:B------:R-:W-:-:S04]  /*3800*/  USEL UR7, UR7, URZ, UP0 ;  /* 0x000000ff07077287 */ /* 0x000fc80008000000 */
[----:B------:R-:W-:Y:S01]  /*3810*/  ULEA UR7, UR7, UR6, 0x3 ;  /* 0x0000000607077291 */ /* 0x000fe2000f8e18ff */
[----:B-1----:R-:W-:-:S04]  /*3820*/  LOP3.LUT R3, R2, UR5, RZ, 0x3c, !PT ;  /* 0x0000000502037c12 */ /* 0x002fc8000f8e3cff */
[----:B------:R-:W-:-:S04]  /*3830*/  SHF.L.U32 R3, R3, 0x1f, RZ ;  /* 0x0000001f03037819 */ /* 0x000fc800000006ff */
[----:B------:R-:W1:Y:S02]  /*3840*/  SYNCS.PHASECHK.TRANS64.TRYWAIT P0, [UR7], R3 ;  /* 0x00000003ff0075a7 */ /* 0x000e640008001107 */
[----:B-1----:R-:W-:Y:S05]  /*3850*/  @!P0 BRA `(.L_x_66) ;  /* 0x0000004000888947 */ /* 0x002fea0003800000 */
.L_x_140:
[----:B------:R-:W-:Y:S01]  /*3860*/  NOP ;  /* 0x0000000000007918 */ /* 0x000fe20000000000 */
[----:B-1----:R-:W1:Y:S01]  /*3870*/  LDS R0, [UR4+0x14] ;  /* 0x00001404ff007984 */ /* 0x002e620008000800 */
[----:B------:R-:W-:Y:S01]  /*3880*/  ULOP3.LUT UR6, UR19, 0xffff, URZ, 0xc0, !UPT ;  /* 0x0000ffff13067892 */ /* 0x000fe2000f8ec0ff */
[----:B------:R-:W-:Y:S01]  /*3890*/  UMOV UR8, 0xffff ;  /* 0x0000ffff00087882 */ /* 0x000fe20000000000 */
[----:B------:R-:W-:Y:S02]  /*38a0*/  UMOV UR5, 0x1 ;  /* 0x0000000100057882 */ /* 0x000fe40000000000 */
[----:B------:R-:W-:-:S04]  /*38b0*/  USHF.R.U32.HI UR6, URZ, 0x5, UR6 ;  /* 0x00000005ff067899 */ /* 0x000fc80008011606 */
[----:B------:R-:W-:Y:S02]  /*38c0*/  USHF.L.U32 UR8, UR8, UR6, URZ ;  /* 0x0000000608087299 */ /* 0x000fe400080006ff */
[----:B------:R-:W-:-:S04]  /*38d0*/  USHF.L.U32 UR5, UR5, UR6, URZ ;  /* 0x0000000605057299 */ /* 0x000fc800080006ff */
[----:B-1----:R-:W-:-:S04]  /*38e0*/  LOP3.LUT R0, R0, UR8, RZ, 0xc0, !PT ;  /* 0x0000000800007c12 */ /* 0x002fc8000f8ec0ff */
[----:B------:R-:W-:-:S13]  /*38f0*/  ISETP.NE.AND P0, PT, R0, UR8, PT ;  /* 0x0000000800007c0c */ /* 0x000fda000bf05270 */
[----:B------:R-:W-:Y:S05]  /*3900*/  @P0 BRA `(.L_x_67) ;  /* 0x0000000000580947 */ /* 0x000fea0003800000 */
[----:B------:R-:W1:Y:S02]  /*3910*/  LDS R0, [UR4+0x18] ;  /* 0x00001804ff007984 */ /* 0x000e640008000800 */
[----:B-1----:R-:W-:-:S04]  /*3920*/  LOP3.LUT R0, R0, UR5, RZ, 0xc0, !PT ;  /* 0x0000000500007c12 */ /* 0x002fc8000f8ec0ff */
[----:B------:R-:W-:-:S13]  /*3930*/  ISETP.NE.AND P0, PT, R0, UR5, PT ;  /* 0x0000000500007c0c */ /* 0x000fda000bf05270 */
[----:B------:R-:W-:Y:S05]  /*3940*/  @P0 BRA `(.L_x_68) ;  /* 0x00000000003c0947 */ /* 0x000fea0003800000 */
[----:B------:R-:W1:Y:S01]  /*3950*/  S2R R2, SR_LANEID ;  /* 0x0000000000027919 */ /* 0x000e620000000000 */
[----:B------:R-:W-:Y:S01]  /*3960*/  ULOP3.LUT UR8, URZ, UR8, URZ, 0x33, !UPT ;  /* 0x00000008ff087292 */ /* 0x000fe2000f8e33ff */
[----:B------:R-:W-:Y:S01]  /*3970*/  LOP3.LUT R4, RZ, UR5, RZ, 0x33, !PT ;  /* 0x00000005ff047c12 */ /* 0x000fe2000f8e33ff */
[----:B------:R-:W-:Y:S02]  /*3980*/  VOTEU.ANY UR7, UPT, PT ;  /* 0x0000000000077886 */ /* 0x000fe400038e0100 */
[----:B------:R-:W-:Y:S01]  /*3990*/  UFLO.U32 UR7, UR7 ;  /* 0x00000007000772bd */ /* 0x000fe200080e0000 */
[----:B------:R-:W2:Y:S01]  /*39a0*/  REDUX UR5, R4 ;  /* 0x00000000040573c4 */ /* 0x000ea20000000000 */
[----:B------:R-:W-:-:S06]  /*39b0*/  IMAD.U32 R0, RZ, RZ, UR8 ;  /* 0x00000008ff007e24 */ /* 0x000fcc000f8e00ff */
[----:B------:R3:W-:Y:S01]  /*39c0*/  UTCATOMSWS.AND URZ, UR8 ;  /* 0x0000000800ff79e3 */ /* 0x0007e20008000000 */
[----:B------:R-:W4:Y:S01]  /*39d0*/  REDUX UR6, R0 ;  /* 0x00000000000673c4 */ /* 0x000f220000000000 */
[----:B-1----:R-:W-:Y:S01]  /*39e0*/  ISETP.EQ.U32.AND P0, PT, R2, UR7, PT ;  /* 0x0000000702007c0c */ /* 0x002fe2000bf02070 */
[----:B--2---:R-:W-:Y:S01]  /*39f0*/  IMAD.U32 R2, RZ, RZ, UR5 ;  /* 0x00000005ff027e24 */ /* 0x004fe2000f8e00ff */
[----:B----4-:R-:W-:-:S11]  /*3a00*/  MOV R3, UR6 ;  /* 0x0000000600037c02 */ /* 0x010fd60008000f00 */
[----:B------:R3:W-:Y:S04]  /*3a10*/  @P0 ATOMS.AND RZ, [UR4+0x14], R3 ;  /* 0x00001403ffff098c */ /* 0x0007e8000a800004 */
[----:B------:R3:W-:Y:S01]  /*3a20*/  @P0 ATOMS.AND RZ, [UR4+0x18], R2 ;  /* 0x00001802ffff098c */ /* 0x0007e2000a800004 */
[----:B------:R-:W-:Y:S05]  /*3a30*/  BRA `(.L_x_69) ;  /* 0x0000000000147947 */ /* 0x000fea0003800000 */
.L_x_68:
[----:B------:R-:W-:Y:S02]  /*3a40*/  MOV R2, 0x3a60 ;  /* 0x00003a6000027802 */ /* 0x000fe40000000f00 */
[----:B----45:R-:W-:Y:S05]  /*3a50*/  CALL.REL.NOINC `($__internal_0_$__cuda_sm10x_tcgen05_guardrail_trap_col_being_dealloced_not_returned_by_alloc) ;  /* 0x0000004000e47944 */ /* 0x030fea0003c00000 */
[----:B------:R-:W-:Y:S05]  /*3a60*/  BRA `(.L_x_69) ;  /* 0x0000000000087947 */ /* 0x000fea0003800000 */
.L_x_67:
[----:B------:R-:W-:Y:S02]  /*3a70*/  MOV R2, 0x3a90 ;  /* 0x00003a9000027802 */ /* 0x000fe40000000f00 */
[----:B----45:R-:W-:Y:S05]  /*3a80*/  CALL.REL.NOINC `($__internal_2_$__cuda_sm10x_tcgen05_guardrail_trap_unallocated_columns_being_dealloced) ;  /* 0x0000004000f07944 */ /* 0x030fea0003c00000 */
.L_x_69:
[----:B------:R-:W-:Y:S01]  /*3a90*/  NOP ;  /* 0x0000000000007918 */ /* 0x000fe20000000000 */
[----:B---3--:R-:W-:Y:S05]  /*3aa0*/  EXIT ;  /* 0x000000000000794d */ /* 0x008fea0003800000 */
.L_x_51:
[----:B------:R-:W-:-:S09]  /*3ab0*/  UISETP.NE.OR UP2, UPT, UR8, 0x3, !UP2 ;  /* 0x000000030800788c */ /* 0x000fd2000d745670 */
[----:B------:R-:W-:Y:S05]  /*3ac0*/  BRA.U UP2, `(.L_x_70) ;  /* 0x0000000d02407547 */ /* 0x000fea000b800000 */
[----:B------:R-:W1:Y:S01]  /*3ad0*/  LDC R0, c[0x0][0xb30] ;  /* 0x0002cc00ff007b82 */ /* 0x000e620000000800 */
[----:B------:R-:W2:Y:S01]  /*3ae0*/  LDCU.64 UR8, c[0x0][0x888] ;  /* 0x00011100ff0877ac */ /* 0x000ea20008000a00 */
[----:B------:R-:W-:Y:S02]  /*3af0*/  HFMA2 R29, -RZ, RZ, 0, 0 ;  /* 0x00000000ff1d7431 */ /* 0x000fe400000001ff */
[----:B------:R-:W-:Y:S01]  /*3b00*/  IMAD.MOV.U32 R31, RZ, RZ, 0x1 ;  /* 0x00000001ff1f7424 */ /* 0x000fe200078e00ff */
[----:B------:R-:W-:Y:S01]  /*3b10*/  MOV R23, 0x1000 ;  /* 0x0000100000177802 */ /* 0x000fe20000000f00 */
[----:B------:R-:W4:Y:S01]  /*3b20*/  LDCU.64 UR4, c[0x0][0x890] ;  /* 0x00011200ff0477ac */ /* 0x000f220008000a00 */
[----:B------:R-:W-:Y:S01]  /*3b30*/  IMAD.MOV.U32 R30, RZ, RZ, RZ ;  /* 0x000000ffff1e7224 */ /* 0x000fe200078e00ff */
[----:B------:R-:W3:Y:S01]  /*3b40*/  LDC R19, c[0x0][0x370] ;  /* 0x0000dc00ff137b82 */ /* 0x000ee20000000800 */
[----:B------:R-:W-:Y:S01]  /*3b50*/  UMOV UR7, 0x400 ;  /* 0x0000040000077882 */ /* 0x000fe20000000000 */
[----:B------:R-:W-:-:S02]  /*3b60*/  UPLOP3.LUT UP1, UPT, UPT, UPT, UPT, 0x40, 0x4 ;  /* 0x000000000004789c */ /* 0x000fc40003f2e870 */
[----:B------:R-:W-:-:S04]  /*3b70*/  ULEA UR7, UR37, UR7, 0x18 ;  /* 0x0000000725077291 */ /* 0x000fc8000f8ec0ff */
[----:B------:R-:W3:Y:S01]  /*3b80*/  LDC R2, c[0x0][0xb0c] ;  /* 0x0002c300ff027b82 */ /* 0x000ee20000000800 */
[----:B------:R-:W-:Y:S02]  /*3b90*/  UIADD3 UR13, UPT, UPT, UR7, 0x78, URZ ;  /* 0x00000078070d7890 */ /* 0x000fe4000fffe0ff */
[----:B--2---:R-:W-:Y:S02]  /*3ba0*/  UISETP.NE.U32.AND UP2, UPT, UR8, URZ, UPT ;  /* 0x000000ff0800728c */ /* 0x004fe4000bf45070 */
[----:B------:R-:W-:Y:S02]  /*3bb0*/  UIADD3 UR17, UPT, UPT, UR7, 0x70, URZ ;  /* 0x0000007007117890 */ /* 0x000fe4000fffe0ff */
[----:B----4-:R-:W-:Y:S01]  /*3bc0*/  UISETP.NE.U32.AND UP3, UPT, UR4, URZ, UPT ;  /* 0x000000ff0400728c */ /* 0x010fe2000bf65070 */
[----:B------:R-:W2:Y:S01]  /*3bd0*/  LDC R18, c[0x0][0xb20] ;  /* 0x0002c800ff127b82 */ /* 0x000ea20000000800 */
[----:B-1----:R-:W-:Y:S01]  /*3be0*/  ISETP.NE.AND P1, PT, R0, 0x1, PT ;  /* 0x000000010000780c */ /* 0x002fe20003f25270 */
[----:B------:R-:W-:-:S02]  /*3bf0*/  UISETP.NE.AND.EX UP2, UPT, UR9, URZ, UPT, UP2 ;  /* 0x000000ff0900728c */ /* 0x000fc4000bf45320 */
[----:B------:R-:W-:Y:S02]  /*3c00*/  UPRMT UR13, UR37, 0x654, UR13 ;  /* 0x00000654250d7896 */ /* 0x000fe4000800000d */
[----:B------:R-:W-:Y:S02]  /*3c10*/  UISETP.NE.AND.EX UP3, UPT, UR5, URZ, UPT, UP3 ;  /* 0x000000ff0500728c */ /* 0x000fe4000bf65330 */
[----:B------:R-:W1:Y:S08]  /*3c20*/  LDC.64 R32, c[0x0][0x348] ;  /* 0x0000d200ff207b82 */ /* 0x000e700000000a00 */
[----:B------:R-:W4:Y:S08]  /*3c30*/  LDC.64 R16, c[0x0][0xb10] ;  /* 0x0002c400ff107b82 */ /* 0x000f300000000a00 */
[----:B------:R-:W1:Y:S08]  /*3c40*/  LDC.64 R6, c[0x0][0xb18] ;  /* 0x0002c600ff067b82 */ /* 0x000e700000000a00 */
[----:B------:R-:W1:Y:S08]  /*3c50*/  LDC.64 R4, c[0x0][0xb28] ;  /* 0x0002ca00ff047b82 */ /* 0x000e700000000a00 */
[----:B--23--:R-:W1:Y:S02]  /*3c60*/  LDC R22, c[0x0][0x374] ;  /* 0x0000dd00ff167b82 */ /* 0x00ce640000000800 */
.L_x_79:
[C---:B------:R-:W-:Y:S02]  /*3c70*/  LEA R0, R30.reuse, UR7, 0x3 ;  /* 0x000000071e007c11 */ /* 0x040fe4000f8e18ff */
[----:B------:R-:W-:Y:S02]  /*3c80*/  SHF.L.U32 R3, R29, 0x1f, RZ ;  /* 0x0000001f1d037819 */ /* 0x000fe400000006ff */
[----:B------:R-:W-:Y:S02]  /*3c90*/  LEA R24, R30, UR7, 0x4 ;  /* 0x000000071e187c11 */ /* 0x000fe4000f8e20ff */
[----:B--2---:R-:W2:Y:S02]  /*3ca0*/  SYNCS.PHASECHK.TRANS64.TRYWAIT P0, [R0+URZ+0xa0], R3 ;  /* 0x0000a003000075a7 */ /* 0x004ea400080011ff */
[----:B--2---:R-:W-:Y:S05]  /*3cb0*/  @!P0 BRA `(.L_x_71) ;  /* 0x0000003c00888947 */ /* 0x004fea0003800000 */
.L_x_141:
[----:B------:R-:W-:Y:S01]  /*3cc0*/  ISETP.GE.AND P0, PT, R40, 0x1, PT ;  /* 0x000000012800780c */ /* 0x000fe20003f06270 */
[----:B------:R-:W3:Y:S01]  /*3cd0*/  LDS.128 R24, [R24+0x130] ;  /* 0x0001300018187984 */ /* 0x000ee20000000c00 */
[----:B--2---:R-:W-:Y:S01]  /*3ce0*/  VIADD R0, R0, 0xb0 ;  /* 0x000000b000007836 */ /* 0x004fe20000000000 */
[----:B------:R-:W-:Y:S01]  /*3cf0*/  @!PT LDS RZ, [RZ] ;  /* 0x00000000fffff984 */ /* 0x000fe20000000800 */
[----:B------:R-:W-:Y:S01]  /*3d00*/  @!PT LDS RZ, [RZ] ;  /* 0x00000000fffff984 */ /* 0x000fe20000000800 */
[----:B------:R-:W-:Y:S01]  /*3d10*/  @!PT LDS RZ, [RZ] ;  /* 0x00000000fffff984 */ /* 0x000fe20000000800 */
[----:B------:R-:W-:Y:S01]  /*3d20*/  @!PT LDS RZ, [RZ] ;  /* 0x00000000fffff984 */ /* 0x000fe20000000800 */
[----:B------:R2:W-:Y:S06]  /*3d30*/  MEMBAR.ALL.CTA ;  /* 0x0000000000007992 */ /* 0x0005ec0000008000 */
[----:B--2---:R-:W2:Y:S01]  /*3d40*/  FENCE.VIEW.ASYNC.S ;  /* 0x00000000000073c6 */ /* 0x004ea20000000000 */
[----:B------:R-:W-:Y:S04]  /*3d50*/  PRMT R0, RZ, 0x654, R0 ;  /* 0x00000654ff007816 */ /* 0x000fe80000000000 */
[----:B--2---:R2:W-:Y:S01]  /*3d60*/  SYNCS.ARRIVE.TRANS64.RED.A1T0 RZ, [R0+URZ], RZ ;  /* 0x000000ff00ff79a7 */ /* 0x0045e200081004ff */
[----:B---3--:R-:W-:Y:S11]  /*3d70*/  LOP3.LUT P3, RZ, R26, 0x1, RZ, 0xc0, !PT ;  /* 0x000000011aff7812 */ /* 0x008ff6000786c0ff */
[----:B------:R-:W-:Y:S02]  /*3d80*/  @!UPT UIADD3 URZ, UPT, UPT, URZ, URZ, URZ ;  /* 0x000000fffffff290 */ /* 0x000fe4000fffe0ff */
[----:B------:R-:W-:Y:S02]  /*3d90*/  @P3 MOV R13, R24 ;  /* 0x00000018000d3202 */ /* 0x000fe40000000f00 */
[----:B------:R-:W-:Y:S01]  /*3da0*/  @P3 LOP3.LUT R8, R25, 0xffff, RZ, 0xc0, !PT ;  /* 0x0000ffff19083812 */ /* 0x000fe200078ec0ff */
[----:B--2---:R-:W-:Y:S06]  /*3db0*/  @!P0 BRA `(.L_x_72) ;  /* 0x0000000000a48947 */ /* 0x004fec0003800000 */
[----:B-1----:R-:W-:Y:S01]  /*3dc0*/  IMAD.HI.U32 R35, R22, R7, RZ ;  /* 0x0000000716237227 */ /* 0x002fe200078e00ff */
[----:B------:R-:W-:Y:S02]  /*3dd0*/  ISETP.NE.AND P0, PT, R6, 0x1, PT ;  /* 0x000000010600780c */ /* 0x000fe40003f05270 */
[----:B------:R-:W-:Y:S01]  /*3de0*/  ISETP.NE.AND P2, PT, R40, 0x1, PT ;  /* 0x000000012800780c */ /* 0x000fe20003f45270 */
[----:B----4-:R-:W-:Y:S01]  /*3df0*/  IMAD.HI.U32 R34, R19, R16, RZ ;  /* 0x0000001013227227 */ /* 0x010fe200078e00ff */
[----:B------:R-:W-:Y:S02]  /*3e00*/  SHF.R.U32.HI R35, RZ, R18, R35 ;  /* 0x00000012ff237219 */ /* 0x000fe40000011623 */
[----:B------:R-:W-:Y:S01]  /*3e10*/  ISETP.NE.AND P4, PT, R2, 0x1, PT ;  /* 0x000000010200780c */ /* 0x000fe20003f85270 */
[----:B------:R-:W-:Y:S01]  /*3e20*/  IMAD.HI.U32 R36, R13, R16, RZ ;  /* 0x000000100d247227 */ /* 0x000fe200078e00ff */
[----:B------:R-:W-:Y:S02]  /*3e30*/  SHF.R.U32.HI R34, RZ, R17, R34 ;  /* 0x00000011ff227219 */ /* 0x000fe40000011622 */
[----:B------:R-:W-:Y:S01]  /*3e40*/  SEL R3, R22, R35, !P0 ;  /* 0x0000002316037207 */ /* 0x000fe20004000000 */
[C---:B------:R-:W-:Y:S01]  /*3e50*/  IMAD.HI.U32 R35, R8.reuse, R7, RZ ;  /* 0x0000000708237227 */ /* 0x040fe200078e00ff */
[----:B------:R-:W-:Y:S02]  /*3e60*/  SEL R11, R19, R34, !P4 ;  /* 0x00000022130b7207 */ /* 0x000fe40006000000 */
[----:B------:R-:W-:Y:S01]  /*3e70*/  SHF.R.U32.HI R36, RZ, R17, R36 ;  /* 0x00000011ff247219 */ /* 0x000fe20000011624 */
[----:B------:R-:W-:Y:S01]  /*3e80*/  IMAD.HI.U32 R38, R3, R4, RZ ;  /* 0x0000000403267227 */ /* 0x000fe200078e00ff */
[----:B------:R-:W-:Y:S03]  /*3e90*/  SHF.R.U32.HI R35, RZ, R18, R35 ;  /* 0x00000012ff237219 */ /* 0x000fe60000011623 */
[----:B------:R-:W-:Y:S01]  /*3ea0*/  IMAD.HI.U32 R34, R11, R4, RZ ;  /* 0x000000040b227227 */ /* 0x000fe200078e00ff */
[----:B------:R-:W-:Y:S02]  /*3eb0*/  @P2 SHF.R.U32.HI R3, RZ, R5, R38 ;  /* 0x00000005ff032219 */ /* 0x000fe40000011626 */
[----:B------:R-:W-:Y:S02]  /*3ec0*/  SEL R9, R8, R35, !P0 ;  /* 0x0000002308097207 */ /* 0x000fe40004000000 */
[----:B------:R-:W-:Y:S01]  /*3ed0*/  @P2 SHF.R.U32.HI R11, RZ, R5, R34 ;  /* 0x00000005ff0b2219 */ /* 0x000fe20000011622 */
[C---:B------:R-:W-:Y:S01]  /*3ee0*/  IMAD R10, R40.reuse, R3, RZ ;  /* 0x00000003280a7224 */ /* 0x040fe200078e02ff */
[----:B------:R-:W-:Y:S01]  /*3ef0*/  SEL R3, R13, R36, !P4 ;  /* 0x000000240d037207 */ /* 0x000fe20006000000 */
[C---:B------:R-:W-:Y:S03]  /*3f00*/  IMAD.HI.U32 R14, R9.reuse, R4, RZ ;  /* 0x00000004090e7227 */ /* 0x040fe600078e00ff */
[----:B------:R-:W-:Y:S01]  /*3f10*/  ISETP.GE.AND P0, PT, R9, R10, PT ;  /* 0x0000000a0900720c */ /* 0x000fe20003f06270 */
[C---:B------:R-:W-:Y:S01]  /*3f20*/  IMAD R12, R40.reuse, R11, RZ ;  /* 0x0000000b280c7224 */ /* 0x040fe200078e02ff */
[-C--:B------:R-:W-:Y:S04]  /*3f30*/  SHF.R.U32.HI R14, RZ, R5.reuse, R14 ;  /* 0x00000005ff0e7219 */ /* 0x080fe8000001160e */
[----:B------:R-:W-:Y:S02]  /*3f40*/  ISETP.GE.OR P0, PT, R3, R12, P0 ;  /* 0x0000000c0300720c */ /* 0x000fe40000706670 */
[----:B------:R-:W-:Y:S05]  /*3f50*/  SEL R15, R9, R14, !P2 ;  /* 0x0000000e090f7207 */ /* 0x000fea0005000000 */
[----:B------:R-:W-:Y:S04]  /*3f60*/  IMAD.MOV R14, RZ, RZ, -R15 ;  /* 0x000000ffff0e7224 */ /* 0x000fe800078e0a0f */
[----:B------:R-:W-:Y:S02]  /*3f70*/  IMAD R14, R40, R14, R9 ;  /* 0x0000000e280e7224 */ /* 0x000fe400078e0209 */
[C---:B------:R-:W-:Y:S05]  /*3f80*/  @!P0 IMAD.HI.U32 R10, R3.reuse, R4, RZ ;  /* 0x00000004030a8227 */ /* 0x040fea00078e00ff */
[----:B------:R-:W-:Y:S04]  /*3f90*/  @!P0 SHF.R.U32.HI R10, RZ, R5, R10 ;  /* 0x00000005ff0a8219 */ /* 0x000fe8000001160a */
[----:B------:R-:W-:Y:S01]  /*3fa0*/  @!P0 SEL R0, R3, R10, !P2 ;  /* 0x0000000a03008207 */ /* 0x000fe20005000000 */
[----:B------:R-:W-:Y:S03]  /*3fb0*/  IMAD.MOV R10, RZ, RZ, -R3 ;  /* 0x000000ffff0a7224 */ /* 0x000fe600078e0a03 */
[----:B------:R-:W-:Y:S01]  /*3fc0*/  @!P0 IADD3 R15, PT, PT, R15, -R0, RZ ;  /* 0x800000000f0f8210 */ /* 0x000fe20007ffe0ff */
[----:B------:R-:W-:Y:S01]  /*3fd0*/  @!P0 IMAD R0, R11, R14, R0 ;  /* 0x0000000e0b008224 */ /* 0x000fe200078e0200 */
[----:B------:R-:W-:Y:S01]  /*3fe0*/  IADD3 R11, PT, PT, -R9, RZ, RZ ;  /* 0x000000ff090b7210 */ /* 0x000fe20007ffe1ff */
[----:B------:R-:W-:Y:S02]  /*3ff0*/  IMAD R13, R2, R10, R13 ;  /* 0x0000000a020d7224 */ /* 0x000fe400078e020d */
[----:B------:R-:W-:Y:S02]  /*4000*/  @!P0 IMAD R9, R15, R40, R3 ;  /* 0x000000280f098224 */ /* 0x000fe400078e0203 */
[----:B------:R-:W-:Y:S02]  /*4010*/  @!P0 IMAD.MOV.U32 R3, RZ, RZ, R0 ;  /* 0x000000ffff038224 */ /* 0x000fe400078e0000 */
[----:B------:R-:W-:Y:S02]  /*4020*/  IMAD R8, R6, R11, R8 ;  /* 0x0000000b06087224 */ /* 0x000fe400078e0208 */
[----:B------:R-:W-:Y:S02]  /*4030*/  IMAD R13, R3, R2, R13 ;  /* 0x00000002030d7224 */ /* 0x000fe400078e020d */
[----:B------:R-:W-:Y:S02]  /*4040*/  IMAD R8, R9, R6, R8 ;  /* 0x0000000609087224 */ /* 0x000fe400078e0208 */
.L_x_72:
[----:B------:R-:W-:Y:S05]  /*4050*/  BRA.U UP1, `(.L_x_73) ;  /* 0x0000000101107547 */ /* 0x000fea000b800000 */
[----:B------:R-:W-:Y:S04]  /*4060*/  MOV R0, UR6 ;  /* 0x0000000600007c02 */ /* 0x000fe80008000f00 */
[----:B------:R-:W-:Y:S04]  /*4070*/  SHF.L.U32 R3, R0, 0x1f, RZ ;  /* 0x0000001f00037819 */ /* 0x000fe800000006ff */
[----:B------:R-:W2:Y:S02]  /*4080*/  SYNCS.PHASECHK.TRANS64.TRYWAIT P0, [UR7+0x98], R3 ;  /* 0x00009803ff0075a7 */ /* 0x000ea40008001107 */
[----:B--2---:R-:W-:Y:S05]  /*4090*/  @!P0 BRA `(.L_x_74) ;  /* 0x0000003800a48947 */ /* 0x004fea0003800000 */
.L_x_73:
[----:B------:R-:W-:Y:S02]  /*40a0*/  R2UR UR19, R21 ;  /* 0x00000000151372ca */ /* 0x000fe400000e0000 */
[----:B------:R-:W-:Y:S02]  /*40b0*/  R2UR UR18, R20 ;  /* 0x00000000141272ca */ /* 0x000fe400000e0000 */
[----:B------:R-:W-:Y:S02]  /*40c0*/  ISETP.NE.U32.AND P2, PT, RZ, UR4, PT ;  /* 0x00000004ff007c0c */ /* 0x000fe4000bf45070 */
[----:B------:R-:W-:Y:S02]  /*40d0*/  SHF.L.U32 R12, R31, 0x1f, RZ ;  /* 0x0000001f1f0c7819 */ /* 0x000fe400000006ff */
[----:B------:R-:W-:Y:S05]  /*40e0*/  ISETP.NE.AND.EX P2, PT, RZ, UR5, PT, P2 ;  /* 0x00000005ff007c0c */ /* 0x000fea000bf45320 */
[----:B------:R-:W-:Y:S02]  /*40f0*/  USHF.L.U32 UR19, UR19, 0x6, URZ ;  /* 0x0000000613137899 */ /* 0x000fe400080006ff */
[----:B------:R-:W-:Y:S01]  /*4100*/  USHF.L.U32 UR18, UR18, 0x7, URZ ;  /* 0x0000000712127899 */ /* 0x000fe200080006ff */
[----:B------:R-:W-:Y:S11]  /*4110*/  BRA.U !UP3, `(.L_x_75) ;  /* 0x000000010b347547 */ /* 0x000ff6000b800000 */
[----:B------:R-:W-:Y:S01]  /*4120*/  UPLOP3.LUT UP0, UPT, UPT, UPT, UP2, 0x80, 0x8 ;  /* 0x000000000008789c */ /* 0x000fe20003f0f020 */
[----:B--2---:R-:W-:Y:S02]  /*4130*/  HFMA2 R0, -RZ, RZ, 0, 5.9604644775390625e-08 ;  /* 0x00000001ff007431 */ /* 0x004fe400000001ff */
[----:B------:R-:W-:Y:S03]  /*4140*/  IMAD.MOV.U32 R91, RZ, RZ, 0x1 ;  /* 0x00000001ff5b7424 */ /* 0x000fe600078e00ff */
[----:B------:R-:W-:Y:S05]  /*4150*/  PLOP3.LUT P0, PT, PT, PT, UP0, 0x80, 0x8 ;  /* 0x000000000008781c */ /* 0x000fea0003f0f008 */
[----:B------:R-:W2:Y:S01]  /*4160*/  @UP0 LDCU.64 UR10, c[0x0][0x888] ;  /* 0x00011100ff0a07ac */ /* 0x000ea20008000a00 */
[----:B------:R-:W-:Y:S07]  /*4170*/  @UP0 UIMAD UR8, UR36, UR4, URZ ;  /* 0x00000004240802a4 */ /* 0x000fee000f8e02ff */
[----:B------:R-:W-:Y:S01]  /*4180*/  @!P0 PRMT R91, R0, 0x7610, R91 ;  /* 0x00007610005b8816 */ /* 0x000fe2000000005b */
[----:B--2---:R-:W-:Y:S03]  /*4190*/  @UP0 UIMAD.WIDE UR10, UR8, 0x4, UR10 ;  /* 0x00000004080a08a5 */ /* 0x004fe6000f8e020a */
[----:B------:R-:W2:Y:S03]  /*41a0*/  @!UP0 LDCU UR8, c[0x0][0x880] ;  /* 0x00011000ff0887ac */ /* 0x000ea60008000800 */
[----:B------:R-:W-:Y:S01]  /*41b0*/  IMAD.U32 R10, RZ, RZ, UR10 ;  /* 0x0000000aff0a7e24 */ /* 0x000fe2000f8e00ff */
[----:B------:R-:W-:Y:S05]  /*41c0*/  MOV R11, UR11 ;  /* 0x0000000b000b7c02 */ /* 0x000fea0008000f00 */
[----:B-----5:R3:W5:Y:S02]  /*41d0*/  @P0 LDG.E R50, desc[UR46][R10.64] ;  /* 0x0000002e0a320981 */ /* 0x020764000c1e1900 */
[----:B--23--:R-:W-:Y:S07]  /*41e0*/  @!P0 IMAD.U32 R50, RZ, RZ, UR8 ;  /* 0x00000008ff328e24 */ /* 0x00cfee000f8e00ff */
.L_x_75:
[----:B-----5:R-:W-:Y:S01]  /*41f0*/  @!P2 ISETP.EQ.AND P0, PT, R50, RZ, PT ;  /* 0x000000ff3200a20c */ /* 0x020fe20003f02270 */
[----:B------:R-:W-:Y:S01]  /*4200*/  @!UPT UIADD3 URZ, UPT, UPT, URZ, URZ, URZ ;  /* 0x000000fffffff290 */ /* 0x000fe2000fffe0ff */
[----:B------:R-:W-:Y:S11]  /*4210*/  @!P2 BRA `(.L_x_76) ;  /* 0x000000000014a947 */ /* 0x000ff60003800000 */
[----:B------:R-:W-:Y:S02]  /*4220*/  LOP3.LUT P2, RZ, R91, 0xff, RZ, 0xc0, !PT ;  /* 0x000000ff5bff7812 */ /* 0x000fe4000784c0ff */
[----:B------:R-:W-:Y:S04]  /*4230*/  PLOP3.LUT P0, PT, PT, PT, UP0, 0x80, 0x8 ;  /* 0x000000000008781c */ /* 0x000fe80003f0f008 */
[----:B------:R-:W-:Y:S07]  /*4240*/  PLOP3.LUT P0, PT, P0, PT, PT, 0x8, 0x80 ;  /* 0x000000000080781c */ /* 0x000fee000070e170 */
[----:B------:R-:W-:Y:S11]  /*4250*/  @P2 ISETP.EQ.AND P0, PT, R50, RZ, PT ;  /* 0x000000ff3200220c */ /* 0x000ff60003f02270 */
[----:B------:R-:W-:Y:S02]  /*4260*/  @!UPT UIADD3 URZ, UPT, UPT, URZ, URZ, URZ ;  /* 0x000000fffffff290 */ /* 0x000fe4000fffe0ff */
.L_x_76:
[----:B------:R-:W3:Y:S01]  /*4270*/  SYNCS.PHASECHK.TRANS64.TRYWAIT P2, [UR7+0x80], R12 ;  /* 0x0000800cff0075a7 */ /* 0x000ee20008041107 */
[----:B------:R-:W-:Y:S04]  /*4280*/  ELECT P4, URZ, PT ;  /* 0x0000000000ff782f */ /* 0x000fe80003880000 */
[----:B------:R-:W-:Y:S11]  /*4290*/  PLOP3.LUT P4, PT, P0, P4, PT, 0xf2, 0x2f ;  /* 0x00000000002f781c */ /* 0x000ff60000789e72 */
[----:B------:R-:W-:Y:S02]  /*42a0*/  @!UPT UIADD3 URZ, UPT, UPT, URZ, URZ, URZ ;  /* 0x000000fffffff290 */ /* 0x000fe4000fffe0ff */
[----:B-1----:R-:W-:Y:S05]  /*42b0*/  @!P4 IADD3 R21, P0, PT, R32, 0x580, RZ ;  /* 0x000005802015c810 */ /* 0x002fea0007f1e0ff */
[----:B------:R-:W-:Y:S01]  /*42c0*/  @!P4 IMAD.X R20, RZ, RZ, R33, P0 ;  /* 0x000000ffff14c224 */ /* 0x000fe200000e0621 */
[----:B---3--:R-:W-:Y:S07]  /*42d0*/  @!P2 BRA `(.L_x_77) ;  /* 0x00000038002ca947 */ /* 0x008fee0003800000 */
.L_x_144:
[----:B------:R-:W3:Y:S01]  /*42e0*/  LDC.64 R14, c[0x0][0xb10] ;  /* 0x0002c400ff0e7b82 */ /* 0x000ee20000000a00 */
[----:B------:R-:W-:Y:S01]  /*42f0*/  @!P4 R2UR UR8, R20 ;  /* 0x000000001408c2ca */ /* 0x000fe200000e0000 */
[----:B------:R-:W-:Y:S01]  /*4300*/  VOTEU.ALL UP1, P4 ;  /* 0x0000000000ff7886 */ /* 0x000fe20002020000 */
[----:B------:R-:W-:Y:S01]  /*4310*/  @!P4 R2UR UR9, R21 ;  /* 0x000000001509c2ca */ /* 0x000fe200000e0000 */
[----:B------:R-:W-:Y:S01]  /*4320*/  UMOV UR10, 0x0 ;  /* 0x00000000000a7882 */ /* 0x000fe20000000000 */
[----:B------:R-:W-:Y:S03]  /*4330*/  UMOV UR11, 0x10000000 ;  /* 0x10000000000b7882 */ /* 0x000fe60000000000 */
[----:B------:R-:W5:Y:S01]  /*4340*/  LDC.64 R10, c[0x0][0xb18] ;  /* 0x0002c600ff0a7b82 */ /* 0x000f620000000a00 */
[----:B------:R-:W-:Y:S01]  /*4350*/  @!UP1 UIADD3 UR16, UPT, UPT, UR7, 0x200, URZ ;  /* 0x0000020007109890 */ /* 0x000fe2000fffe0ff */
[----:B------:R-:W-:Y:S01]  /*4360*/  @P3 SHF.R.U32.HI R28, RZ, 0x10, R25 ;  /* 0x00000010ff1c3819 */ /* 0x000fe20000011619 */
[----:B------:R-:W-:Y:S01]  /*4370*/  VOTEU.ALL UP1, P4 ;  /* 0x0000000000ff7886 */ /* 0x000fe20002020000 */
[----:B------:R-:W-:Y:S01]  /*4380*/  UMOV UR20, UR36 ;  /* 0x0000002400147c82 */ /* 0x000fe20008000000 */
[----:B------:R-:W-:Y:S03]  /*4390*/  VIADD R30, R30, 0x1 ;  /* 0x000000011e1e7836 */ /* 0x000fe60000000000 */
[----:B--2---:R-:W2:Y:S01]  /*43a0*/  @!P1 LDC R0, c[0x0][0xb20] ;  /* 0x0002c800ff009b82 */ /* 0x004ea20000000800 */
[----:B------:R-:W-:Y:S01]  /*43b0*/  IMAD.U32 R21, RZ, RZ, UR8 ;  /* 0x00000008ff157e24 */ /* 0x000fe2000f8e00ff */
[----:B------:R-:W-:Y:S06]  /*43c0*/  UPRMT UR8, UR37, 0x654, UR17 ;  /* 0x0000065425087896 */ /* 0x000fec0008000011 */
[----:B-1----:R-:W1:Y:S01]  /*43d0*/  @!P1 LDC R3, c[0x0][0xb0c] ;  /* 0x0002c300ff039b82 */ /* 0x002e620000000800 */
[----:B------:R-:W-:Y:S01]  /*43e0*/  IMAD.U32 R20, RZ, RZ, UR9 ;  /* 0x00000009ff147e24 */ /* 0x000fe2000f8e00ff */
[----:B------:R-:W-:Y:S04]  /*43f0*/  @!P4 R2UR UR15, R21 ;  /* 0x00000000150fc2ca */ /* 0x000fe800000e0000 */
[----:B------:R-:W-:Y:S01]  /*4400*/  @!P4 R2UR UR14, R20 ;  /* 0x00000000140ec2ca */ /* 0x000fe200000e0000 */
[----:B------:R-:W-:Y:S11]  /*4410*/  @!P4 IMAD.MOV.U32 R20, RZ, RZ, 0x1000 ;  /* 0x00001000ff14c424 */ /* 0x000ff600078e00ff */
[----:B------:R-:W-:Y:S01]  /*4420*/  @!UPT UIADD3 URZ, UPT, UPT, URZ, URZ, URZ ;  /* 0x000000fffffff290 */ /* 0x000fe2000fffe0ff */
[----:B------:R1:W-:Y:S01]  /*4430*/  @!UP1 UTMALDG.3D [UR16], [UR14], desc[UR10] ;  /* 0x00000a100e0095b4 */ /* 0x0003e20008011000 */
[----:B------:R1:W-:Y:S02]  /*4440*/  @!P4 SYNCS.ARRIVE.TRANS64.RED.A0TR RZ, [UR7+0x70], R20 ;  /* 0x00007014ffffc9a7 */ /* 0x0003e40008300407 */
[----:B-1----:R-:W-:Y:S01]  /*4450*/  @!P1 ISETP.NE.AND P2, PT, R3, 0x1, PT ;  /* 0x000000010300980c */ /* 0x002fe20003f45270 */
[C---:B---3--:R-:W-:Y:S01]  /*4460*/  @!P1 IMAD.HI.U32 R14, R13.reuse, R14, RZ ;  /* 0x0000000e0d0e9227 */ /* 0x048fe200078e00ff */
[----:B-----5:R-:W-:Y:S03]  /*4470*/  @!P1 ISETP.NE.AND P0, PT, R10, 0x1, PT ;  /* 0x000000010a00980c */ /* 0x020fe60003f05270 */
[C---:B------:R-:W-:Y:S01]  /*4480*/  @!P1 IMAD.HI.U32 R11, R8.reuse, R11, RZ ;  /* 0x0000000b080b9227 */ /* 0x040fe200078e00ff */
[----:B------:R-:W-:Y:S04]  /*4490*/  @!P1 SHF.R.U32.HI R14, RZ, R15, R14 ;  /* 0x0000000fff0e9219 */ /* 0x000fe8000001160e */
[----:B--2---:R-:W-:Y:S01]  /*44a0*/  @!P1 SHF.R.U32.HI R9, RZ, R0, R11 ;  /* 0x00000000ff099219 */ /* 0x004fe2000001160b */
[----:B------:R-:W-:Y:S01]  /*44b0*/  SYNCS.ARRIVE.TRANS64.RED.A1T0 RZ, [UR8], RZ ;  /* 0x000000ffffff79a7 */ /* 0x000fe20008100408 */
[----:B------:R-:W-:Y:S02]  /*44c0*/  @!P1 SEL R14, R13, R14, !P2 ;  /* 0x0000000e0d0e9207 */ /* 0x000fe40005000000 */
[----:B------:R-:W-:Y:S01]  /*44d0*/  @!P1 SEL R9, R8, R9, !P0 ;  /* 0x0000000908099207 */ /* 0x000fe20004000000 */
[----:B------:R-:W1:Y:S04]  /*44e0*/  SYNCS.PHASECHK.TRANS64.TRYWAIT P5, [UR7+0x88], R12 ;  /* 0x0000880cff0075a7 */ /* 0x000e6800080a1107 */
[----:B------:R-:W-:Y:S02]  /*44f0*/  @!P1 IMAD.IADD R0, R9, 0x1, -R14 ;  /* 0x0000000109009824 */ /* 0x000fe400078e0a0e */
[----:B------:R-:W-:Y:S02]  /*4500*/  @!P1 IMAD.IADD R9, R14, 0x1, -R9 ;  /* 0x000000010e099824 */ /* 0x000fe400078e0a09 */
[----:B------:R-:W-:Y:S02]  /*4510*/  @!P1 IMAD R13, R0, R3, R13 ;  /* 0x00000003000d9224 */ /* 0x000fe400078e020d */
[----:B------:R-:W-:Y:S01]  /*4520*/  @!P1 IMAD R8, R9, R10, R8 ;  /* 0x0000000a09089224 */ /* 0x000fe200078e0208 */
[----:B-1----:R-:W-:Y:S06]  /*4530*/  @!P5 BRA `(.L_x_78) ;  /* 0x0000003400acd947 */ /* 0x002fec0003800000 */
.L_x_146:
[----:B-1----:R-:W-:Y:S01]  /*4540*/  @!P4 IADD3 R3, P0, PT, R32, 0x580, RZ ;  /* 0x000005802003c810 */ /* 0x002fe20007f1e0ff */
[----:B------:R-:W-:Y:S01]  /*4550*/  VOTEU.ALL UP1, P4 ;  /* 0x0000000000ff7886 */ /* 0x000fe20002020000 */
[----:B------:R-:W-:Y:S01]  /*4560*/  UMOV UR20, 0x0 ;  /* 0x0000000000147882 */ /* 0x000fe20000000000 */
[----:B------:R-:W-:Y:S01]  /*4570*/  UMOV UR21, 0x10000000 ;  /* 0x1000000000157882 */ /* 0x000fe20000000000 */
[----:B------:R-:W-:Y:S01]  /*4580*/  @!P4 R2UR UR9, R3 ;  /* 0x000000000309c2ca */ /* 0x000fe200000e0000 */
[----:B------:R-:W-:Y:S01]  /*4590*/  @!P4 IMAD.X R0, RZ, RZ, R33, P0 ;  /* 0x000000ffff00c224 */ /* 0x000fe200000e0621 */
[----:B------:R-:W-:Y:S01]  /*45a0*/  @!UP1 UIADD3 UR10, UPT, UPT, UR18, 0x40, URZ ;  /* 0x00000040120a9890 */ /* 0x000fe2000fffe0ff */
[----:B------:R-:W-:Y:S01]  /*45b0*/  ISETP.NE.AND P0, PT, R30, 0x2, PT ;  /* 0x000000021e00780c */ /* 0x000fe20003f05270 */
[----:B------:R-:W-:Y:S01]  /*45c0*/  UMOV UR11, UR19 ;  /* 0x00000013000b7c82 */ /* 0x000fe20008000000 */
[----:B------:R-:W-:Y:S01]  /*45d0*/  UMOV UR12, UR36 ;  /* 0x00000024000c7c82 */ /* 0x000fe20008000000 */
[----:B------:R-:W-:Y:S01]  /*45e0*/  @!P4 R2UR UR8, R0 ;  /* 0x000000000008c2ca */ /* 0x000fe200000e0000 */
[----:B------:R-:W-:Y:S01]  /*45f0*/  IMAD.IADD R20, R8, 0x1, R83 ;  /* 0x0000000108147824 */ /* 0x000fe200078e0253 */
[----:B------:R-:W-:Y:S01]  /*4600*/  @P3 R2UR UR36, R28 ;  /* 0x000000001c2432ca */ /* 0x000fe200000e0000 */
[----:B------:R-:W-:Y:S01]  /*4610*/  IMAD.IADD R21, R13, 0x1, R90 ;  /* 0x000000010d157824 */ /* 0x000fe200078e025a */
[----:B------:R-:W-:Y:S02]  /*4620*/  SEL R0, RZ, 0x1, P0 ;  /* 0x00000001ff007807 */ /* 0x000fe40000000000 */
[----:B------:R-:W-:Y:S01]  /*4630*/  LOP3.LUT R31, R31, 0x1, RZ, 0x3c, !PT ;  /* 0x000000011f1f7812 */ /* 0x000fe200078e3cff */
[----:B------:R-:W-:Y:S01]  /*4640*/  IMAD.U32 R10, RZ, RZ, UR9 ;  /* 0x00000009ff0a7e24 */ /* 0x000fe2000f8e00ff */
[----:B------:R-:W-:Y:S01]  /*4650*/  @!UP1 UIADD3 UR9, UPT, UPT, UR7, 0x78, URZ ;  /* 0x0000007807099890 */ /* 0x000fe2000fffe0ff */
[----:B------:R-:W-:Y:S02]  /*4660*/  LOP3.LUT R29, R29, R0, RZ, 0x3c, !PT ;  /* 0x000000001d1d7212 */ /* 0x000fe400078e3cff */
[----:B------:R-:W-:Y:S02]  /*4670*/  SEL R30, R30, RZ, P0 ;  /* 0x000000ff1e1e7207 */ /* 0x000fe40000000000 */
[----:B------:R-:W-:Y:S01]  /*4680*/  IMAD.U32 R11, RZ, RZ, UR8 ;  /* 0x00000008ff0b7e24 */ /* 0x000fe2000f8e00ff */
[----:B------:R-:W-:Y:S01]  /*4690*/  @!P4 R2UR UR14, R10 ;  /* 0x000000000a0ec2ca */ /* 0x000fe200000e0000 */
[----:B------:R-:W-:Y:S01]  /*46a0*/  @!UP1 UIADD3 UR8, UPT, UPT, UR7, 0x1200, URZ ;  /* 0x0000120007089890 */ /* 0x000fe2000fffe0ff */
[----:B------:R-:W-:Y:S02]  /*46b0*/  VOTEU.ALL UP1, P4 ;  /* 0x0000000000ff7886 */ /* 0x000fe40002020000 */
[----:B------:R-:W-:Y:S11]  /*46c0*/  @!P4 R2UR UR15, R11 ;  /* 0x000000000b0fc2ca */ /* 0x000ff600000e0000 */
[----:B------:R-:W-:Y:S02]  /*46d0*/  @!UPT UIADD3 URZ, UPT, UPT, URZ, URZ, URZ ;  /* 0x000000fffffff290 */ /* 0x000fe4000fffe0ff */
[----:B------:R2:W-:Y:S01]  /*46e0*/  @!UP1 UTMALDG.3D [UR8], [UR14], desc[UR20] ;  /* 0x000014080e0095b4 */ /* 0x0005e20008011000 */
[----:B------:R2:W-:Y:S01]  /*46f0*/  @!P4 SYNCS.ARRIVE.TRANS64.RED.A0TR RZ, [UR7+0x78], R23 ;  /* 0x00007817ffffc9a7 */ /* 0x0005e20008300407 */
[----:B------:R-:W-:Y:S01]  /*4700*/  UPLOP3.LUT UP1, UPT, UPT, UPT, UPT, 0x80, 0x8 ;  /* 0x000000000008789c */ /* 0x000fe20003f2f070 */
[----:B------:R-:W-:Y:S01]  /*4710*/  SYNCS.ARRIVE.TRANS64.RED.A1T0 RZ, [UR13], RZ ;  /* 0x000000ffffff79a7 */ /* 0x000fe2000810040d */
[----:B------:R-:W-:Y:S09]  /*4720*/  @P3 BRA `(.L_x_79) ;  /* 0xfffffff400503947 */ /* 0x000ff2000383ffff */
[----:B------:R-:W-:-:S04]  /*4730*/  SHF.L.U32 R3, R31, 0x1f, RZ ;  /* 0x0000001f1f037819 */ /* 0x000fc800000006ff */
[----:B------:R-:W1:Y:S02]  /*4740*/  SYNCS.PHASECHK.TRANS64.TRYWAIT P0, [UR7+0x80], R3 ;  /* 0x00008003ff0075a7 */ /* 0x000e640008001107 */
[----:B-1----:R-:W-:Y:S05]  /*4750*/  @!P0 BRA `(.L_x_80) ;  /* 0x00000034003c8947 */ /* 0x002fea0003800000 */
.L_x_148:
[----:B-1----:R-:W-:-:S07]  /*4760*/  MOV R0, UR7 ;  /* 0x0000000700007c02 */ /* 0x002fce0008000f00 */
.L_x_81:
[----:B-1----:R-:W-:-:S04]  /*4770*/  SHF.L.U32 R3, R31, 0x1f, RZ ;  /* 0x0000001f1f037819 */ /* 0x002fc800000006ff */
[----:B------:R1:W3:Y:S03]  /*4780*/  SYNCS.PHASECHK.TRANS64.TRYWAIT P0, [R0+URZ+0x88], R3 ;  /* 0x00008803000075a7 */ /* 0x0002e600080011ff */
[----:B---3--:R-:W-:Y:S05]  /*4790*/  @!P0 NANOSLEEP.SYNCS 0x989680 ;  /* 0x009896800000895d */ /* 0x008fea0003900000 */
[----:B------:R-:W3:Y:S02]  /*47a0*/  @!P0 SYNCS.PHASECHK.TRANS64 P0, [R0+URZ+0x88], R3 ;  /* 0x00008803000085a7 */ /* 0x000ee400080010ff */
[----:B--23--:R-:W-:Y:S05]  /*47b0*/  @P0 EXIT ;  /* 0x000000000000094d */ /* 0x00cfea0003800000 */
[----:B------:R-:W-:Y:S05]  /*47c0*/  BRA `(.L_x_81) ;  /* 0xfffffffc00e87947 */ /* 0x000fea000383ffff */
.L_x_70:
[----:B------:R-:W-:-:S06]  /*47d0*/  UISETP.GE.AND UP1, UPT, UR8, 0x4, UPT ;  /* 0x000000040800788c */ /* 0x000fcc000bf26270 */
[----:B------:R-:W-:-:S13]  /*47e0*/  PLOP3.LUT P0, PT, PT, PT, UP1, 0x80, 0x8 ;  /* 0x000000000008781c */ /* 0x000fda0003f0f018 */
[----:B------:R-:W-:Y:S05]  /*47f0*/  @!P0 EXIT ;  /* 0x000000000000894d */ /* 0x000fea0003800000 */
[----:B------:R-:W-:Y:S01]  /*4800*/  BAR.SYNC.DEFER_BLOCKING 0x6, 0xa0 ;  /* 0x0182800000007b1d */ /* 0x000fe20000010000 */
[C---:B------:R-:W-:Y:S01]  /*4810*/  IMAD.SHL.U32 R2, R103.reuse, 0x40, RZ ;  /* 0x0000004067027824 */ /* 0x040fe200078e00ff */
[C---:B------:R-:W-:Y:S01]  /*4820*/  LOP3.LUT R105, R103.reuse, 0x60, RZ, 0xc0, !PT ;  /* 0x0000006067697812 */ /* 0x040fe200078ec0ff */
[C---:B------:R-:W-:Y:S02]  /*4830*/  IMAD.SHL.U32 R95, R103.reuse, 0x20, RZ ;  /* 0x00000020675f7824 */ /* 0x040fe400078e00ff */
[----:B------:R-:W-:Y:S02]  /*4840*/  HFMA2 R44, -RZ, RZ, 0, 0 ;  /* 0x00000000ff2c7431 */ /* 0x000fe400000001ff */
[C---:B------:R-:W-:Y:S01]  /*4850*/  IMAD.SHL.U32 R0, R103.reuse, 0x8, RZ ;  /* 0x0000000867007824 */ /* 0x040fe200078e00ff */
[----:B------:R-:W-:Y:S01]  /*4860*/  UMOV UR49, 0x400 ;  /* 0x0000040000317882 */ /* 0x000fe20000000000 */
[----:B------:R-:W1:Y:S01]  /*4870*/  LDC R93, c[0x0][0x370] ;  /* 0x0000dc00ff5d7b82 */ /* 0x000e620000000800 */
[----:B------:R-:W-:Y:S01]  /*4880*/  ULEA UR49, UR37, UR49, 0x18 ;  /* 0x0000003125317291 */ /* 0x000fe2000f8ec0ff */
[----:B------:R-:W-:Y:S01]  /*4890*/  LOP3.LUT R5, R2, 0x180, RZ, 0xc0, !PT ;  /* 0x0000018002057812 */ /* 0x000fe200078ec0ff */
[----:B------:R-:W-:Y:S01]  /*48a0*/  IMAD.U32 R46, R103, 0x10000, RZ ;  /* 0x00010000672e7824 */ /* 0x000fe200078e00ff */
[----:B------:R-:W-:Y:S01]  /*48b0*/  LOP3.LUT R95, R95, 0xc00, RZ, 0xc0, !PT ;  /* 0x00000c005f5f7812 */ /* 0x000fe200078ec0ff */
[----:B------:R-:W-:Y:S01]  /*48c0*/  UIADD3 UR4, UPT, UPT, UR49, 0x2200, URZ ;  /* 0x0000220031047890 */ /* 0x000fe2000fffe0ff */
[----:B------:R-:W-:Y:S01]  /*48d0*/  LOP3.LUT R0, R5, 0x30, R0, 0xf8, !PT ;  /* 0x0000003005007812 */ /* 0x000fe200078ef800 */
[----:B------:R-:W-:Y:S01]  /*48e0*/  IMAD.SHL.U32 R5, R103, 0x2, RZ ;  /* 0x0000000267057824 */ /* 0x000fe200078e00ff */
[----:B------:R-:W2:Y:S01]  /*48f0*/  LDC R42, c[0x0][0xb0c] ;  /* 0x0002c300ff2a7b82 */ /* 0x000ea20000000800 */
[----:B------:R-:W-:Y:S01]  /*4900*/  LOP3.LUT R95, R95, 0x40, R2, 0xf8, !PT ;  /* 0x000000405f5f7812 */ /* 0x000fe200078ef802 */
[----:B------:R-:W-:Y:S01]  /*4910*/  IMAD.MOV.U32 R102, RZ, RZ, RZ ;  /* 0x000000ffff667224 */ /* 0x000fe200078e00ff */
[----:B------:R-:W-:Y:S01]  /*4920*/  LOP3.LUT R46, R46, 0x600000, RZ, 0xc0, !PT ;  /* 0x006000002e2e7812 */ /* 0x000fe200078ec0ff */
[----:B------:R-:W-:Y:S01]  /*4930*/  IMAD.MOV.U32 R107, RZ, RZ, RZ ;  /* 0x000000ffff6b7224 */ /* 0x000fe200078e00ff */
[----:B------:R-:W-:-:S02]  /*4940*/  LOP3.LUT R0, R0, 0x20, R5, 0x78, !PT ;  /* 0x0000002000007812 */ /* 0x000fc400078e7805 */
[----:B------:R-:W-:Y:S02]  /*4950*/  CS2R R100, SRZ ;  /* 0x0000000000647805 */ /* 0x000fe4000001ff00 */
[----:B------:R-:W-:Y:S01]  /*4960*/  LOP3.LUT R95, R95, 0x200, R2, 0xf8, !PT ;  /* 0x000002005f5f7812 */ /* 0x000fe200078ef802 */
[----:B------:R-:W4:Y:S01]  /*4970*/  LDC R92, c[0x0][0xb20] ;  /* 0x0002c800ff5c7b82 */ /* 0x000f220000000800 */
[----:B------:R-:W3:Y:S01]  /*4980*/  LDS R3, [UR49+0x150] ;  /* 0x00015031ff037984 */ /* 0x000ee20008000800 */
[----:B------:R-:W-:Y:S01]  /*4990*/  LOP3.LUT R103, R103, 0x2, RZ, 0xc0, !PT ;  /* 0x0000000267677812 */ /* 0x000fe200078ec0ff */
[----:B------:R-:W-:Y:S01]  /*49a0*/  IMAD.MOV.U32 R99, RZ, RZ, RZ ;  /* 0x000000ffff637224 */ /* 0x000fe200078e00ff */
[----:B------:R-:W-:Y:S01]  /*49b0*/  LOP3.LUT R95, R95, R0, RZ, 0xfc, !PT ;  /* 0x000000005f5f7212 */ /* 0x000fe200078efcff */
[----:B------:R-:W-:Y:S01]  /*49c0*/  IMAD.U32 R104, RZ, RZ, UR4 ;  /* 0x00000004ff687e24 */ /* 0x000fe2000f8e00ff */
[----:B------:R-:W-:Y:S01]  /*49d0*/  IADD3 R97, PT, PT, -R103, RZ, RZ ;  /* 0x000000ff67617210 */ /* 0x000fe20007ffe1ff */
[----:B------:R-:W1:Y:S01]  /*49e0*/  LDCU.64 UR52, c[0x0][0x348] ;  /* 0x00006900ff3477ac */ /* 0x000e620008000a00 */
[----:B------:R-:W1:Y:S01]  /*49f0*/  LDC R41, c[0x0][0xb30] ;  /* 0x0002cc00ff297b82 */ /* 0x000e620000000800 */
[----:B------:R-:W1:Y:S01]  /*4a00*/  LDCU.64 UR38, c[0x0][0x888] ;  /* 0x00011100ff2677ac */ /* 0x000e620008000a00 */
[----:B------:R-:W1:Y:S06]  /*4a10*/  LDCU.64 UR44, c[0x0][0x890] ;  /* 0x00011200ff2c77ac */ /* 0x000e6c0008000a00 */
[----:B------:R-:W1:Y:S01]  /*4a20*/  LDC.64 R88, c[0x0][0xb10] ;  /* 0x0002c400ff587b82 */ /* 0x000e620000000a00 */
[----:B------:R-:W-:-:S07]  /*4a30*/  UIADD3 UR48, UPT, UPT, UR49, 0x200, URZ ;  /* 0x0000020031307890 */ /* 0x000fce000fffe0ff */
[----:B------:R-:W1:Y:S08]  /*4a40*/  LDC.64 R38, c[0x0][0xb18] ;  /* 0x0002c600ff267b82 */ /* 0x000e700000000a00 */
[----:B------:R-:W1:Y:S08]  /*4a50*/  LDC.64 R36, c[0x0][0xb28] ;  /* 0x0002ca00ff247b82 */ /* 0x000e700000000a00 */
[----:B------:R-:W1:Y:S01]  /*4a60*/  LDC.64 R86, c[0x0][0x8b0] ;  /* 0x00022c00ff567b82 */ /* 0x000e620000000a00 */
[----:B---3--:R-:W-:-:S07]  /*4a70*/  IMAD.IADD R46, R3, 0x1, R46 ;  /* 0x00000001032e7824 */ /* 0x008fce00078e022e */
[----:B------:R-:W3:Y:S08]  /*4a80*/  LDC.64 R84, c[0x0][0x8a8] ;  /* 0x00022a00ff547b82 */ /* 0x000ef00000000a00 */
[----:B--2-4-:R-:W1:Y:S02]  /*4a90*/  LDC R94, c[0x0][0x374] ;  /* 0x0000dd00ff5e7b82 */ /* 0x014e640000000800 */
.L_x_107:
[----:B------:R-:W-:Y:S02]  /*4aa0*/  LEA R0, R107, UR49, 0x3 ;  /* 0x000000316b007c11 */ /* 0x000fe4000f8e18ff */
[----:B------:R-:W-:Y:S02]  /*4ab0*/  SHF.L.U32 R3, R101, 0x1f, RZ ;  /* 0x0000001f65037819 */ /* 0x000fe400000006ff */
[----:B------:R-:W-:Y:S02]  /*4ac0*/  LEA R16, R107, UR49, 0x4 ;  /* 0x000000316b107c11 */ /* 0x000fe4000f8e20ff */
[----:B------:R-:W2:Y:S02]  /*4ad0*/  SYNCS.PHASECHK.TRANS64.TRYWAIT P0, [R0+URZ+0xa0], R3 ;  /* 0x0000a003000075a7 */ /* 0x000ea400080011ff */
[----:B-12---:R-:W-:Y:S05]  /*4ae0*/  @!P0 BRA `(.L_x_82) ;  /* 0x0000003000708947 */ /* 0x006fea0003800000 */
.L_x_149:
[----:B------:R-:W4:Y:S01]  /*4af0*/  LDC.64 R12, c[0x0][0xb10] ;  /* 0x0002c400ff0c7b82 */ /* 0x000f220000000a00 */
[----:B------:R-:W3:Y:S01]  /*4b00*/  LDS.128 R16, [R16+0x130] ;  /* 0x0001300010107984 */ /* 0x000ee20000000c00 */
[----:B-1----:R-:W-:Y:S01]  /*4b10*/  ISETP.NE.AND P1, PT, R41, 0x1, PT ;  /* 0x000000012900780c */ /* 0x002fe20003f25270 */
[----:B--2---:R-:W-:Y:S01]  /*4b20*/  VIADD R0, R0, 0xb0 ;  /* 0x000000b000007836 */ /* 0x004fe20000000000 */
[----:B------:R-:W-:Y:S04]  /*4b30*/  ISETP.GE.AND P0, PT, R40, 0x1, PT ;  /* 0x000000012800780c */ /* 0x000fe80003f06270 */
[----:B------:R-:W1:Y:S01]  /*4b40*/  LDC.64 R10, c[0x0][0xb18] ;  /* 0x0002c600ff0a7b82 */ /* 0x000e620000000a00 */
[----:B------:R-:W-:Y:S01]  /*4b50*/  PRMT R0, RZ, 0x654, R0 ;  /* 0x00000654ff007816 */ /* 0x000fe20000000000 */
[----:B------:R-:W-:Y:S01]  /*4b60*/  @!PT LDS RZ, [RZ] ;  /* 0x00000000fffff984 */ /* 0x000fe20000000800 */
[----:B------:R-:W-:Y:S01]  /*4b70*/  @!PT LDS RZ, [RZ] ;  /* 0x00000000fffff984 */ /* 0x000fe20000000800 */
[----:B------:R-:W-:Y:S01]  /*4b80*/  @!PT LDS RZ, [RZ] ;  /* 0x00000000fffff984 */ /* 0x000fe20000000800 */
[----:B------:R-:W-:Y:S01]  /*4b90*/  @!PT LDS RZ, [RZ] ;  /* 0x00000000fffff984 */ /* 0x000fe20000000800 */
[----:B------:R2:W-:Y:S06]  /*4ba0*/  MEMBAR.ALL.CTA ;  /* 0x0000000000007992 */ /* 0x0005ec0000008000 */
[----:B--2---:R-:W2:Y:S01]  /*4bb0*/  FENCE.VIEW.ASYNC.S ;  /* 0x00000000000073c6 */ /* 0x004ea20000000000 */
[----:B------:R-:W1:Y:S08]  /*4bc0*/  @!P1 LDC R14, c[0x0][0xb20] ;  /* 0x0002c800ff0e9b82 */ /* 0x000e700000000800 */
[----:B------:R-:W1:Y:S01]  /*4bd0*/  @!P1 LDC R9, c[0x0][0xb0c] ;  /* 0x0002c300ff099b82 */ /* 0x000e620000000800 */
[----:B--2---:R2:W-:Y:S01]  /*4be0*/  SYNCS.ARRIVE.TRANS64.RED.A1T0 RZ, [R0+URZ], RZ ;  /* 0x000000ff00ff79a7 */ /* 0x0045e200081004ff */
[----:B---3--:R-:W-:Y:S04]  /*4bf0*/  LOP3.LUT P4, RZ, R18, 0x1, RZ, 0xc0, !PT ;  /* 0x0000000112ff7812 */ /* 0x008fe8000788c0ff */
[----:B------:R-:W-:Y:S09]  /*4c00*/  P2R R106, PR, RZ, 0x10 ;  /* 0x00000010ff6a7803 */ /* 0x000ff20000000000 */
[----:B------:R-:W-:Y:S02]  /*4c10*/  @P4 MOV R45, R16 ;  /* 0x00000010002d4202 */ /* 0x000fe40000000f00 */
[----:B------:R-:W-:Y:S01]  /*4c20*/  @P4 LOP3.LUT R43, R17, 0xffff, RZ, 0xc0, !PT ;  /* 0x0000ffff112b4812 */ /* 0x000fe200078ec0ff */
[----:B--2-4-:R-:W-:Y:S06]  /*4c30*/  @!P0 BRA `(.L_x_83) ;  /* 0x0000000000a48947 */ /* 0x014fec0003800000 */
[----:B------:R-:W-:Y:S01]  /*4c40*/  IMAD.HI.U32 R23, R94, R39, RZ ;  /* 0x000000275e177227 */ /* 0x000fe200078e00ff */
[----:B------:R-:W-:Y:S02]  /*4c50*/  ISETP.NE.AND P0, PT, R38, 0x1, PT ;  /* 0x000000012600780c */ /* 0x000fe40003f05270 */
[----:B------:R-:W-:Y:S01]  /*4c60*/  ISETP.NE.AND P2, PT, R40, 0x1, PT ;  /* 0x000000012800780c */ /* 0x000fe20003f45270 */
[----:B------:R-:W-:Y:S01]  /*4c70*/  IMAD.HI.U32 R22, R93, R88, RZ ;  /* 0x000000585d167227 */ /* 0x000fe200078e00ff */
[----:B------:R-:W-:Y:S02]  /*4c80*/  SHF.R.U32.HI R23, RZ, R92, R23 ;  /* 0x0000005cff177219 */ /* 0x000fe40000011617 */
[----:B------:R-:W-:Y:S01]  /*4c90*/  ISETP.NE.AND P3, PT, R42, 0x1, PT ;  /* 0x000000012a00780c */ /* 0x000fe20003f65270 */
[----:B------:R-:W-:Y:S01]  /*4ca0*/  IMAD.HI.U32 R26, R45, R88, RZ ;  /* 0x000000582d1a7227 */ /* 0x000fe200078e00ff */
[----:B------:R-:W-:Y:S02]  /*4cb0*/  SHF.R.U32.HI R22, RZ, R89, R22 ;  /* 0x00000059ff167219 */ /* 0x000fe40000011616 */
[----:B------:R-:W-:Y:S01]  /*4cc0*/  SEL R3, R94, R23, !P0 ;  /* 0x000000175e037207 */ /* 0x000fe20004000000 */
[----:B------:R-:W-:Y:S01]  /*4cd0*/  IMAD.HI.U32 R23, R43, R39, RZ ;  /* 0x000000272b177227 */ /* 0x000fe200078e00ff */
[----:B------:R-:W-:Y:S02]  /*4ce0*/  SEL R7, R93, R22, !P3 ;  /* 0x000000165d077207 */ /* 0x000fe40005800000 */
[----:B------:R-:W-:Y:S01]  /*4cf0*/  SHF.R.U32.HI R26, RZ, R89, R26 ;  /* 0x00000059ff1a7219 */ /* 0x000fe2000001161a */
[-C--:B------:R-:W-:Y:S04]  /*4d00*/  IMAD.HI.U32 R22, R3, R36.reuse, RZ ;  /* 0x0000002403167227 */ /* 0x080fe800078e00ff */
[----:B------:R-:W-:Y:S01]  /*4d10*/  IMAD.HI.U32 R24, R7, R36, RZ ;  /* 0x0000002407187227 */ /* 0x000fe200078e00ff */
[-C--:B------:R-:W-:Y:S02]  /*4d20*/  @P2 SHF.R.U32.HI R3, RZ, R37.reuse, R22 ;  /* 0x00000025ff032219 */ /* 0x080fe40000011616 */
[----:B------:R-:W-:Y:S02]  /*4d30*/  SHF.R.U32.HI R22, RZ, R92, R23 ;  /* 0x0000005cff167219 */ /* 0x000fe40000011617 */
[----:B------:R-:W-:Y:S01]  /*4d40*/  @P2 SHF.R.U32.HI R7, RZ, R37, R24 ;  /* 0x00000025ff072219 */ /* 0x000fe20000011618 */
[C---:B------:R-:W-:Y:S01]  /*4d50*/  IMAD R2, R40.reuse, R3, RZ ;  /* 0x0000000328027224 */ /* 0x040fe200078e02ff */
[----:B------:R-:W-:Y:S02]  /*4d60*/  SEL R5, R43, R22, !P0 ;  /* 0x000000162b057207 */ /* 0x000fe40004000000 */
[----:B------:R-:W-:Y:S01]  /*4d70*/  SEL R3, R45, R26, !P3 ;  /* 0x0000001a2d037207 */ /* 0x000fe20005800000 */
[----:B------:R-:W-:Y:S01]  /*4d80*/  IMAD R4, R40, R7, RZ ;  /* 0x0000000728047224 */ /* 0x000fe200078e02ff */
[C---:B------:R-:W-:Y:S01]  /*4d90*/  ISETP.GE.AND P0, PT, R5.reuse, R2, PT ;  /* 0x000000020500720c */ /* 0x040fe20003f06270 */
[----:B------:R-:W-:Y:S03]  /*4da0*/  IMAD.HI.U32 R6, R5, R36, RZ ;  /* 0x0000002405067227 */ /* 0x000fe600078e00ff */
[----:B------:R-:W-:Y:S01]  /*4db0*/  ISETP.GE.OR P0, PT, R3, R4, P0 ;  /* 0x000000040300720c */ /* 0x000fe20000706670 */
[----:B------:R-:W-:Y:S01]  /*4dc0*/  IMAD.MOV R4, RZ, RZ, -R3 ;  /* 0x000000ffff047224 */ /* 0x000fe200078e0a03 */
[-C--:B------:R-:W-:Y:S03]  /*4dd0*/  SHF.R.U32.HI R6, RZ, R37.reuse, R6 ;  /* 0x00000025ff067219 */ /* 0x080fe60000011606 */
[----:B------:R-:W-:Y:S01]  /*4de0*/  IMAD R45, R42, R4, R45 ;  /* 0x000000042a2d7224 */ /* 0x000fe200078e022d */
[----:B------:R-:W-:Y:S05]  /*4df0*/  SEL R15, R5, R6, !P2 ;  /* 0x00000006050f7207 */ /* 0x000fea0005000000 */
[----:B------:R-:W-:Y:S02]  /*4e00*/  IMAD.MOV R6, RZ, RZ, -R15 ;  /* 0x000000ffff067224 */ /* 0x000fe400078e0a0f */
[C---:B------:R-:W-:Y:S04]  /*4e10*/  @!P0 IMAD.HI.U32 R2, R3.reuse, R36, RZ ;  /* 0x0000002403028227 */ /* 0x040fe800078e00ff */
[----:B------:R-:W-:Y:S01]  /*4e20*/  IMAD R6, R40, R6, R5 ;  /* 0x0000000628067224 */ /* 0x000fe200078e0205 */
[----:B------:R-:W-:Y:S04]  /*4e30*/  @!P0 SHF.R.U32.HI R2, RZ, R37, R2 ;  /* 0x00000025ff028219 */ /* 0x000fe80000011602 */
[----:B------:R-:W-:Y:S02]  /*4e40*/  @!P0 SEL R0, R3, R2, !P2 ;  /* 0x0000000203008207 */ /* 0x000fe40005000000 */
[----:B------:R-:W-:Y:S02]  /*4e50*/  IADD3 R2, PT, PT, -R5, RZ, RZ ;  /* 0x000000ff05027210 */ /* 0x000fe40007ffe1ff */
[----:B------:R-:W-:Y:S01]  /*4e60*/  @!P0 IADD3 R8, PT, PT, R15, -R0, RZ ;  /* 0x800000000f088210 */ /* 0x000fe20007ffe0ff */
[----:B------:R-:W-:Y:S02]  /*4e70*/  @!P0 IMAD R0, R7, R6, R0 ;  /* 0x0000000607008224 */ /* 0x000fe400078e0200 */
[----:B------:R-:W-:Y:S02]  /*4e80*/  IMAD R43, R38, R2, R43 ;  /* 0x00000002262b7224 */ /* 0x000fe400078e022b */
[----:B------:R-:W-:Y:S02]  /*4e90*/  @!P0 IMAD R5, R8, R40, R3 ;  /* 0x0000002808058224 */ /* 0x000fe400078e0203 */
[----:B------:R-:W-:Y:S04]  /*4ea0*/  @!P0 IMAD.MOV.U32 R3, RZ, RZ, R0 ;  /* 0x000000ffff038224 */ /* 0x000fe800078e0000 */
[----:B------:R-:W-:Y:S02]  /*4eb0*/  IMAD R45, R3, R42, R45 ;  /* 0x0000002a032d7224 */ /* 0x000fe400078e022d */
[----:B------:R-:W-:Y:S07]  /*4ec0*/  IMAD R43, R5, R38, R43 ;  /* 0x00000026052b7224 */ /* 0x000fee00078e022b */
.L_x_83:
[----:B-1----:R-:W-:Y:S01]  /*4ed0*/  @!P1 ISETP.NE.AND P0, PT, R10, 0x1, PT ;  /* 0x000000010a00980c */ /* 0x002fe20003f05270 */
[----:B------:R-:W-:Y:S01]  /*4ee0*/  @!P1 IMAD.HI.U32 R0, R45, R12, RZ ;  /* 0x0000000c2d009227 */ /* 0x000fe200078e00ff */
[----:B------:R-:W-:Y:S01]  /*4ef0*/  @!P1 ISETP.NE.AND P2, PT, R9, 0x1, PT ;  /* 0x000000010900980c */ /* 0x000fe20003f45270 */
[----:B------:R-:W-:Y:S01]  /*4f00*/  ULOP3.LUT UP0, URZ, UR48, 0x1b0, URZ, 0xc0, !UPT ;  /* 0x000001b030ff7892 */ /* 0x000fe2000f80c0ff */
[----:B------:R-:W-:Y:S01]  /*4f10*/  R2UR UR42, R21 ;  /* 0x00000000152a72ca */ /* 0x000fe200000e0000 */
[----:B------:R-:W-:Y:S01]  /*4f20*/  @!P1 IMAD.HI.U32 R3, R43, R11, RZ ;  /* 0x0000000b2b039227 */ /* 0x000fe200078e00ff */
[----:B------:R-:W-:Y:S02]  /*4f30*/  @!P1 SHF.R.U32.HI R0, RZ, R13, R0 ;  /* 0x0000000dff009219 */ /* 0x000fe40000011600 */
[----:B------:R-:W-:Y:S01]  /*4f40*/  R2UR UR41, R20 ;  /* 0x00000000142972ca */ /* 0x000fe200000e0000 */
[----:B------:R-:W-:Y:S01]  /*4f50*/  VIADD R107, R107, 0x1 ;  /* 0x000000016b6b7836 */ /* 0x000fe20000000000 */
[----:B------:R-:W-:Y:S02]  /*4f60*/  @!P1 SHF.R.U32.HI R2, RZ, R14, R3 ;  /* 0x0000000eff029219 */ /* 0x000fe40000011603 */
[----:B------:R-:W-:Y:S02]  /*4f70*/  @!P1 SEL R3, R45, R0, !P2 ;  /* 0x000000002d039207 */ /* 0x000fe40005000000 */
[----:B------:R-:W-:Y:S02]  /*4f80*/  @!P1 SEL R2, R43, R2, !P0 ;  /* 0x000000022b029207 */ /* 0x000fe40004000000 */
[----:B------:R-:W-:Y:S01]  /*4f90*/  @P4 SHF.R.U32.HI R98, RZ, 0x10, R17 ;  /* 0x00000010ff624819 */ /* 0x000fe20000011611 */
[----:B------:R-:W-:Y:S02]  /*4fa0*/  USHF.L.U32 UR42, UR42, 0x6, URZ ;  /* 0x000000062a2a7899 */ /* 0x000fe400080006ff */
[----:B------:R-:W-:Y:S02]  /*4fb0*/  @!P1 IMAD.IADD R0, R2, 0x1, -R3 ;  /* 0x0000000102009824 */ /* 0x000fe400078e0a03 */
[----:B------:R-:W-:Y:S01]  /*4fc0*/  @!P1 IMAD.IADD R2, R3, 0x1, -R2 ;  /* 0x0000000103029824 */ /* 0x000fe200078e0a02 */
[----:B------:R-:W-:Y:S01]  /*4fd0*/  USHF.L.U32 UR41, UR41, 0x7, URZ ;  /* 0x0000000729297899 */ /* 0x000fe200080006ff */
[----:B------:R-:W-:Y:S02]  /*4fe0*/  @!P1 IMAD R45, R0, R9, R45 ;  /* 0x00000009002d9224 */ /* 0x000fe400078e022d */
[----:B------:R-:W-:Y:S01]  /*4ff0*/  @!P1 IMAD R43, R2, R10, R43 ;  /* 0x0000000a022b9224 */ /* 0x000fe200078e022b */
[----:B------:R-:W-:Y:S08]  /*5000*/  BRA.U !UP0, `(.L_x_84) ;  /* 0x0000000108407547 */ /* 0x000ff0000b800000 */
[----:B------:R-:W1:Y:S01]  /*5010*/  LDCU.64 UR8, c[0x4][0x80] ;  /* 0x01001000ff0877ac */ /* 0x000e620008000a00 */
[----:B------:R-:W-:Y:S01]  /*5020*/  MOV R3, 0x0 ;  /* 0x0000000000037802 */ /* 0x000fe20000000f00 */
[----:B------:R-:W-:Y:S02]  /*5030*/  HFMA2 R12, -RZ, RZ, 0, 5.9604644775390625e-08 ;  /* 0x00000001ff0c7431 */ /* 0x000fe400000001ff */
[----:B------:R-:W-:Y:S02]  /*5040*/  IMAD.MOV.U32 R8, RZ, RZ, 0x70 ;  /* 0x00000070ff087424 */ /* 0x000fe400078e00ff */
[----:B------:R-:W-:Y:S01]  /*5050*/  IMAD.MOV.U32 R13, RZ, RZ, RZ ;  /* 0x000000ffff0d7224 */ /* 0x000fe200078e00ff */
[----:B------:R-:W2:Y:S01]  /*5060*/  LDCU.64 UR6, c[0x4][0x88] ;  /* 0x01001100ff0677ac */ /* 0x000ea20008000a00 */
[----:B------:R-:W3:Y:S01]  /*5070*/  LDC.64 R2, c[0x4][R3] ;  /* 0x0100000003027b82 */ /* 0x000ee20000000a00 */
[----:B------:R-:W4:Y:S01]  /*5080*/  LDCU.64 UR4, c[0x4][0x8] ;  /* 0x01000100ff0477ac */ /* 0x000f220008000a00 */
[----:B-1----:R-:W-:Y:S01]  /*5090*/  MOV R5, UR9 ;  /* 0x0000000900057c02 */ /* 0x002fe20008000f00 */
[----:B------:R-:W-:Y:S01]  /*50a0*/  IMAD.U32 R4, RZ, RZ, UR8 ;  /* 0x00000008ff047e24 */ /* 0x000fe2000f8e00ff */
[----:B--2---:R-:W-:Y:S01]  /*50b0*/  MOV R7, UR7 ;  /* 0x0000000700077c02 */ /* 0x004fe20008000f00 */
[----:B------:R-:W-:Y:S01]  /*50c0*/  IMAD.U32 R6, RZ, RZ, UR6 ;  /* 0x00000006ff067e24 */ /* 0x000fe2000f8e00ff */
[----:B----4-:R-:W-:Y:S01]  /*50d0*/  MOV R11, UR5 ;  /* 0x00000005000b7c02 */ /* 0x010fe20008000f00 */
[----:B------:R-:W-:Y:S02]  /*50e0*/  IMAD.U32 R10, RZ, RZ, UR4 ;  /* 0x00000004ff0a7e24 */ /* 0x000fe4000f8e00ff */
[----:B------:R-:W-:Y:S07]  /*50f0*/  LEPC R20, `(.L_x_84) ;  /* 0x000000001014794e */ /* 0x000fee0000000000 */
[----:B---3-5:R-:W-:Y:S05]  /*5100*/  CALL.ABS.NOINC R2 ;  /* 0x0000000002007343 */ /* 0x028fea0003c00000 */
.L_x_84:
[----:B------:R-:W-:Y:S01]  /*5110*/  LOP3.LUT P0, RZ, R104, 0x1b0, RZ, 0xc0, !PT ;  /* 0x000001b068ff7812 */ /* 0x000fe2000780c0ff */
[----:B------:R-:W-:Y:S11]  /*5120*/  BSSY.RECONVERGENT B6, `(.L_x_85) ;  /* 0x0000013000067945 */ /* 0x000ff60003800200 */
[----:B------:R-:W-:Y:S01]  /*5130*/  @!UPT UIADD3 URZ, UPT, UPT, URZ, URZ, URZ ;  /* 0x000000fffffff290 */ /* 0x000fe2000fffe0ff */
[----:B------:R-:W-:Y:S05]  /*5140*/  @!P0 BRA `(.L_x_86) ;  /* 0x0000000000408947 */ /* 0x000fea0003800000 */
        /* <DEDUP_REMOVED lines=16> */
.L_x_86:
[----:B------:R-:W-:Y:S05]  /*5250*/  BSYNC.RECONVERGENT B6 ;  /* 0x0000000000067941 */ /* 0x000fea0003800200 */
.L_x_85:
[----:B------:R-:W-:Y:S01]  /*5260*/  ISETP.NE.U32.AND P4, PT, R86, RZ, PT ;  /* 0x000000ff5600720c */ /* 0x000fe20003f85070 */
[----:B------:R-:W-:Y:S01]  /*5270*/  UISETP.NE.AND UP2, UPT, UR50, URZ, UPT ;  /* 0x000000ff3200728c */ /* 0x000fe2000bf45270 */
[----:B------:R-:W-:Y:S01]  /*5280*/  ISETP.NE.U32.AND P2, PT, RZ, UR38, PT ;  /* 0x00000026ff007c0c */ /* 0x000fe2000bf45070 */
[----:B------:R-:W-:Y:S01]  /*5290*/  UISETP.NE.U32.AND UP1, UPT, UR44, URZ, UPT ;  /* 0x000000ff2c00728c */ /* 0x000fe2000bf25070 */
[----:B------:R-:W-:Y:S01]  /*52a0*/  ISETP.NE.AND.EX P4, PT, R87, RZ, PT, P4 ;  /* 0x000000ff5700720c */ /* 0x000fe20003f85340 */
[----:B------:R-:W-:Y:S01]  /*52b0*/  UPLOP3.LUT UP0, UPT, UPT, UPT, UPT, 0x40, 0x4 ;  /* 0x000000000004789c */ /* 0x000fe20003f0e870 */
[----:B------:R-:W-:Y:S01]  /*52c0*/  ISETP.NE.AND.EX P2, PT, RZ, UR39, PT, P2 ;  /* 0x00000027ff007c0c */ /* 0x000fe2000bf45320 */
[----:B------:R-:W-:Y:S01]  /*52d0*/  UISETP.NE.AND.EX UP1, UPT, UR45, URZ, UPT, UP1 ;  /* 0x000000ff2d00728c */ /* 0x000fe2000bf25310 */
[----:B------:R-:W-:Y:S04]  /*52e0*/  PLOP3.LUT P1, PT, PT, PT, UP2, 0x80, 0x8 ;  /* 0x000000000008781c */ /* 0x000fe80003f2f028 */
[----:B------:R-:W-:Y:S06]  /*52f0*/  @UP2 UPLOP3.LUT UP0, UPT, UPT, UPT, UP1, 0x80, 0x8 ;  /* 0x000000000008289c */ /* 0x000fec0003f0f010 */
[----:B------:R-:W-:Y:S01]  /*5300*/  PLOP3.LUT P0, PT, PT, PT, UP0, 0x80, 0x8 ;  /* 0x000000000008781c */ /* 0x000fe20003f0f008 */
[----:B------:R-:W-:Y:S01]  /*5310*/  @!UPT UIADD3 URZ, UPT, UPT, URZ, URZ, URZ ;  /* 0x000000fffffff290 */ /* 0x000fe2000fffe0ff */
[----:B------:R-:W-:Y:S11]  /*5320*/  BRA.U !UP1, `(.L_x_87) ;  /* 0x0000000109387547 */ /* 0x000ff6000b800000 */
[----:B------:R-:W-:Y:S01]  /*5330*/  UISETP.NE.U32.AND UP0, UPT, UR38, URZ, UPT ;  /* 0x000000ff2600728c */ /* 0x000fe2000bf05070 */
[----:B------:R-:W-:Y:S02]  /*5340*/  HFMA2 R0, -RZ, RZ, 0, 5.9604644775390625e-08 ;  /* 0x00000001ff007431 */ /* 0x000fe400000001ff */
[----:B------:R-:W-:Y:S01]  /*5350*/  IMAD.MOV.U32 R91, RZ, RZ, 0x1 ;  /* 0x00000001ff5b7424 */ /* 0x000fe200078e00ff */
[----:B------:R-:W-:Y:S06]  /*5360*/  UISETP.NE.AND.EX UP0, UPT, UR39, URZ, UPT, UP0 ;  /* 0x000000ff2700728c */ /* 0x000fec000bf05300 */
[----:B------:R-:W-:Y:S05]  /*5370*/  PLOP3.LUT P3, PT, PT, PT, UP0, 0x80, 0x8 ;  /* 0x000000000008781c */ /* 0x000fea0003f6f008 */
[----:B------:R-:W1:Y:S01]  /*5380*/  @UP0 LDCU.64 UR6, c[0x0][0x888] ;  /* 0x00011100ff0607ac */ /* 0x000e620008000a00 */
[----:B------:R-:W-:Y:S07]  /*5390*/  @UP0 UIMAD UR4, UR36, UR44, URZ ;  /* 0x0000002c240402a4 */ /* 0x000fee000f8e02ff */
[----:B------:R-:W-:Y:S01]  /*53a0*/  @!P3 PRMT R91, R0, 0x7610, R91 ;  /* 0x00007610005bb816 */ /* 0x000fe2000000005b */
[----:B-1----:R-:W-:Y:S03]  /*53b0*/  @UP0 UIMAD.WIDE UR6, UR4, 0x4, UR6 ;  /* 0x00000004040608a5 */ /* 0x002fe6000f8e0206 */
[----:B------:R-:W1:Y:S03]  /*53c0*/  @!UP0 LDCU UR4, c[0x0][0x880] ;  /* 0x00011000ff0487ac */ /* 0x000e660008000800 */
[----:B------:R-:W-:Y:S01]  /*53d0*/  IMAD.U32 R2, RZ, RZ, UR6 ;  /* 0x00000006ff027e24 */ /* 0x000fe2000f8e00ff */
[----:B------:R-:W-:Y:S05]  /*53e0*/  MOV R3, UR7 ;  /* 0x0000000700037c02 */ /* 0x000fea0008000f00 */
[----:B-----5:R2:W5:Y:S02]  /*53f0*/  @P3 LDG.E R50, desc[UR46][R2.64] ;  /* 0x0000002e02323981 */ /* 0x020564000c1e1900 */
[----:B-12---:R-:W-:Y:S02]  /*5400*/  @!P3 IMAD.U32 R50, RZ, RZ, UR4 ;  /* 0x00000004ff32be24 */ /* 0x006fe4000f8e00ff */
.L_x_87:
[----:B------:R-:W-:Y:S05]  /*5410*/  @!P4 BRA `(.L_x_88) ;  /* 0x000000000020c947 */ /* 0x000fea0003800000 */
[----:B------:R-:W-:Y:S04]  /*5420*/  ISETP.NE.U32.AND P3, PT, R84, RZ, PT ;  /* 0x000000ff5400720c */ /* 0x000fe80003f65070 */
[----:B------:R-:W-:Y:S11]  /*5430*/  ISETP.NE.AND.EX P3, PT, R85, RZ, PT, P3 ;  /* 0x000000ff5500720c */ /* 0x000ff60003f65330 */
[----:B------:R-:W-:Y:S02]  /*5440*/  @!UPT UIADD3 URZ, UPT, UPT, URZ, URZ, URZ ;  /* 0x000000fffffff290 */ /* 0x000fe4000fffe0ff */
[----:B------:R-:W1:Y:S01]  /*5450*/  @P3 LDC.64 R2, c[0x0][0x8a8] ;  /* 0x00022a00ff023b82 */ /* 0x000e620000000a00 */
[----:B------:R-:W-:Y:S04]  /*5460*/  @P3 IMAD R0, R86, UR36, RZ ;  /* 0x0000002456003c24 */ /* 0x000fe8000f8e02ff */
[----:B-1----:R-:W-:Y:S05]  /*5470*/  @P3 IMAD.WIDE R2, R0, 0x4, R2 ;  /* 0x0000000400023825 */ /* 0x002fea00078e0202 */
[----:B-----5:R1:W5:Y:S02]  /*5480*/  @P3 LDG.E R47, desc[UR46][R2.64] ;  /* 0x0000002e022f3981 */ /* 0x020364000c1e1900 */
[----:B-1----:R-:W2:Y:S02]  /*5490*/  @!P3 LDC R47, c[0x0][0x8a0] ;  /* 0x00022800ff2fbb82 */ /* 0x002ea40000000800 */
.L_x_88:
[----:B-----5:R-:W-:Y:S01]  /*54a0*/  ISETP.NE.AND P4, PT, R50, RZ, PT ;  /* 0x000000ff3200720c */ /* 0x020fe20003f85270 */
[----:B------:R-:W-:Y:S01]  /*54b0*/  BSSY B1, `(.L_x_89) ;  /* 0x0000042000017945 */ /* 0x000fe20003800000 */
[----:B------:R-:W-:Y:S01]  /*54c0*/  SEL R9, RZ, 0xffffffff, P2 ;  /* 0xffffffffff097807 */ /* 0x000fe20001000000 */
[----:B------:R-:W-:Y:S01]  /*54d0*/  IMAD.MOV.U32 R55, RZ, RZ, 0x1 ;  /* 0x00000001ff377424 */ /* 0x000fe200078e00ff */
[----:B------:R-:W-:Y:S02]  /*54e0*/  LOP3.LUT P3, RZ, R91, 0xff, RZ, 0xc0, !PT ;  /* 0x000000ff5bff7812 */ /* 0x000fe4000786c0ff */
[----:B------:R-:W-:Y:S02]  /*54f0*/  CS2R R62, SRZ ;  /* 0x00000000003e7805 */ /* 0x000fe4000001ff00 */
[----:B------:R-:W-:Y:S02]  /*5500*/  @P1 SEL R2, RZ, 0xffffffff, P4 ;  /* 0xffffffffff021807 */ /* 0x000fe40002000000 */
[----:B------:R-:W-:Y:S02]  /*5510*/  CS2R R60, SRZ ;  /* 0x00000000003c7805 */ /* 0x000fe4000001ff00 */
[----:B------:R-:W-:Y:S02]  /*5520*/  LEA R0, R100, UR49, 0x3 ;  /* 0x0000003164007c11 */ /* 0x000fe4000f8e18ff */
[----:B------:R-:W-:Y:S02]  /*5530*/  CS2R R58, SRZ ;  /* 0x00000000003a7805 */ /* 0x000fe4000001ff00 */
[----:B------:R-:W-:Y:S02]  /*5540*/  @P0 SEL R2, R9, R2, !P3 ;  /* 0x0000000209020207 */ /* 0x000fe40005800000 */
[----:B------:R-:W-:Y:S02]  /*5550*/  CS2R R56, SRZ ;  /* 0x0000000000387805 */ /* 0x000fe4000001ff00 */
[----:B------:R-:W-:Y:S02]  /*5560*/  LEA R108, R44, UR49, 0x3 ;  /* 0x000000312c6c7c11 */ /* 0x000fe4000f8e18ff */
[----:B------:R-:W-:Y:S02]  /*5570*/  @P1 LOP3.LUT R2, R2, 0x1, RZ, 0xc0, !PT ;  /* 0x0000000102021812 */ /* 0x000fe400078ec0ff */
[----:B------:R-:W-:Y:S02]  /*5580*/  SHF.L.U32 R7, R102, 0x1f, RZ ;  /* 0x0000001f66077819 */ /* 0x000fe400000006ff */
[----:B------:R-:W-:Y:S02]  /*5590*/  ISETP.NE.U32.OR P6, PT, R2, 0x1, !P1 ;  /* 0x000000010200780c */ /* 0x000fe40004fc5470 */
[----:B------:R-:W-:Y:S02]  /*55a0*/  PLOP3.LUT P2, PT, PT, PT, UP1, 0x80, 0x8 ;  /* 0x000000000008781c */ /* 0x000fe40003f4f018 */
[C---:B------:R-:W-:Y:S02]  /*55b0*/  LEA.HI R5, R44.reuse, R44, RZ, 0x1 ;  /* 0x0000002c2c057211 */ /* 0x040fe400078f08ff */
[----:B------:R-:W-:Y:S02]  /*55c0*/  SEL R2, RZ, 0xffffffff, P4 ;  /* 0xffffffffff027807 */ /* 0x000fe40002000000 */
[----:B------:R-:W-:Y:S01]  /*55d0*/  P2R R64, PR, RZ, 0x40 ;  /* 0x00000040ff407803 */ /* 0x000fe20000000000 */
[C---:B------:R-:W-:Y:S01]  /*55e0*/  IMAD.SHL.U32 R3, R5.reuse, 0x40, RZ ;  /* 0x0000004005037824 */ /* 0x040fe200078e00ff */
[----:B------:R-:W-:Y:S03]  /*55f0*/  LOP3.LUT R5, R5, 0xffe, RZ, 0xc0, !PT ;  /* 0x00000ffe05057812 */ /* 0x000fe600078ec0ff */
[----:B------:R-:W-:Y:S02]  /*5600*/  @P6 SHF.L.U32 R11, R99, 0x1f, RZ ;  /* 0x0000001f630b6819 */ /* 0x000fe400000006ff */
[----:B------:R-:W-:Y:S01]  /*5610*/  @P2 SEL R2, R9, R2, !P3 ;  /* 0x0000000209022207 */ /* 0x000fe20005800000 */
[----:B------:R-:W-:Y:S01]  /*5620*/  IMAD.IADD R48, R44, 0x1, -R5 ;  /* 0x000000012c307824 */ /* 0x000fe200078e0a05 */
[----:B------:R-:W1:Y:S01]  /*5630*/  @P6 SYNCS.PHASECHK.TRANS64.TRYWAIT P1, [R0+URZ+0x70], R11 ;  /* 0x0000700b000065a7 */ /* 0x000e6200080211ff */
[----:B------:R-:W-:Y:S02]  /*5640*/  LOP3.LUT R3, R3, 0xffffff80, RZ, 0xc0, !PT ;  /* 0xffffff8003037812 */ /* 0x000fe400078ec0ff */
[----:B------:R-:W-:Y:S03]  /*5650*/  LOP3.LUT R2, R2, 0x1, RZ, 0xc0, !PT ;  /* 0x0000000102027812 */ /* 0x000fe600078ec0ff */
[----:B------:R-:W-:Y:S01]  /*5660*/  IMAD.IADD R3, R46, 0x1, R3 ;  /* 0x000000012e037824 */ /* 0x000fe200078e0203 */
[----:B------:R-:W-:Y:S03]  /*5670*/  ISETP.NE.U32.AND P5, PT, R2, 0x1, PT ;  /* 0x000000010200780c */ /* 0x000fe60003fa5070 */
[----:B------:R-:W-:Y:S01]  /*5680*/  IMAD R48, R48, 0x100000, R3 ;  /* 0x0010000030307824 */ /* 0x000fe200078e0203 */
[----:B------:R-:W-:Y:S01]  /*5690*/  P2R R72, PR, RZ, 0x20 ;  /* 0x00000020ff487803 */ /* 0x000fe20000000000 */
[----:B------:R3:W4:Y:S01]  /*56a0*/  SYNCS.PHASECHK.TRANS64.TRYWAIT P0, [R108+URZ+0xc0], R7 ;  /* 0x0000c0076c0075a7 */ /* 0x00072200080011ff */
[----:B-1----:R-:W-:Y:S01]  /*56b0*/  @P6 SEL R55, RZ, 0x1, !P1 ;  /* 0x00000001ff376807 */ /* 0x002fe20004800000 */
[----:B---3--:R-:W-:Y:S06]  /*56c0*/  @!P6 BRA `(.L_x_90) ;  /* 0x000000000080e947 */ /* 0x008fec0003800000 */
[----:B------:R-:W-:Y:S01]  /*56d0*/  @P5 IMAD R4, R100, 0x1000, R95 ;  /* 0x0000100064045824 */ /* 0x000fe200078e025f */
[----:B------:R-:W-:Y:S01]  /*56e0*/  ISETP.NE.AND P1, PT, R55, RZ, PT ;  /* 0x000000ff3700720c */ /* 0x000fe20003f25270 */
[----:B------:R-:W-:Y:S01]  /*56f0*/  BSSY B0, `(.L_x_91) ;  /* 0x000000b000007945 */ /* 0x000fe20003800000 */
[----:B------:R-:W-:Y:S01]  /*5700*/  CS2R R58, SRZ ;  /* 0x00000000003a7805 */ /* 0x000fe2000001ff00 */
[----:B------:R-:W-:Y:S01]  /*5710*/  @P5 VIADD R2, R4, UR49 ;  /* 0x0000003104025c36 */ /* 0x000fe20008000000 */
[----:B------:R-:W-:Y:S02]  /*5720*/  CS2R R56, SRZ ;  /* 0x0000000000387805 */ /* 0x000fe4000001ff00 */
[----:B------:R-:W-:Y:S02]  /*5730*/  CS2R R62, SRZ ;  /* 0x00000000003e7805 */ /* 0x000fe4000001ff00 */
[----:B------:R-:W-:Y:S01]  /*5740*/  CS2R R60, SRZ ;  /* 0x00000000003c7805 */ /* 0x000fe2000001ff00 */
[----:B------:R-:W-:Y:S04]  /*5750*/  @P5 IMAD R2, R103, -0x10, R2 ;  /* 0xfffffff067025824 */ /* 0x000fe800078e0202 */
[----:B------:R-:W-:Y:S05]  /*5760*/  @P1 BRA `(.L_x_92) ;  /* 0x00000000000c1947 */ /* 0x000fea0003800000 */
[----:B------:R-:W-:Y:S04]  /*5770*/  SHF.L.U32 R3, R99, 0x1f, RZ ;  /* 0x0000001f63037819 */ /* 0x000fe800000006ff */
[----:B------:R-:W1:Y:S02]  /*5780*/  SYNCS.PHASECHK.TRANS64.TRYWAIT P1, [R0+URZ+0x70], R3 ;  /* 0x00007003000075a7 */ /* 0x000e6400080211ff */
[----:B-1----:R-:W-:Y:S05]  /*5790*/  @!P1 BRA `(.L_x_93) ;  /* 0x0000002400589947 */ /* 0x002fea0003800000 */
.L_x_92:
[----:B------:R-:W-:Y:S05]  /*57a0*/  BSYNC B0 ;  /* 0x0000000000007941 */ /* 0x000fea0003800000 */
.L_x_91:
[----:B------:R-:W-:Y:S01]  /*57b0*/  ISETP.NE.AND P1, PT, R72, RZ, PT ;  /* 0x000000ff4800720c */ /* 0x000fe20003f25270 */
[----:B-1----:R-:W-:Y:S02]  /*57c0*/  VIADD R3, R0, 0x80 ;  /* 0x0000008000037836 */ /* 0x002fe40000000000 */
[----:B------:R-:W-:Y:S02]  /*57d0*/  IMAD.U32 R0, RZ, RZ, UR37 ;  /* 0x00000025ff007e24 */ /* 0x000fe4000f8e00ff */
[----:B------:R-:W-:Y:S03]  /*57e0*/  VIADD R100, R100, 0x1 ;  /* 0x0000000164647836 */ /* 0x000fe60000000000 */
[----:B------:R-:W-:Y:S05]  /*57f0*/  PRMT R0, R0, 0x654, R3 ;  /* 0x0000065400007816 */ /* 0x000fea0000000003 */
[----:B------:R1:W3:Y:S04]  /*5800*/  @P1 LDS.128 R56, [R4+UR49+0x200] ;  /* 0x0002003104381984 */ /* 0x0002e80008000c00 */
[----:B------:R1:W1:Y:S01]  /*5810*/  @P1 LDS.128 R60, [R2+0x210] ;  /* 0x00021000023c1984 */ /* 0x0002620000000c00 */
[C---:B------:R-:W-:Y:S01]  /*5820*/  ISETP.NE.AND P1, PT, R100.reuse, 0x2, PT ;  /* 0x000000026400780c */ /* 0x040fe20003f25270 */
[----:B------:R-:W-:Y:S01]  /*5830*/  @!PT LDS RZ, [RZ] ;  /* 0x00000000fffff984 */ /* 0x000fe20000000800 */
[----:B------:R-:W-:Y:S01]  /*5840*/  @!PT LDS RZ, [RZ] ;  /* 0x00000000fffff984 */ /* 0x000fe20000000800 */
[----:B------:R-:W-:Y:S01]  /*5850*/  @!PT LDS RZ, [RZ] ;  /* 0x00000000fffff984 */ /* 0x000fe20000000800 */
[----:B------:R-:W-:Y:S01]  /*5860*/  @!PT LDS RZ, [RZ] ;  /* 0x00000000fffff984 */ /* 0x000fe20000000800 */
[----:B------:R5:W-:Y:S06]  /*5870*/  MEMBAR.ALL.CTA ;  /* 0x0000000000007992 */ /* 0x000bec0000008000 */
[----:B-----5:R-:W5:Y:S01]  /*5880*/  FENCE.VIEW.ASYNC.S ;  /* 0x00000000000073c6 */ /* 0x020f620000000000 */
[----:B------:R-:W-:Y:S01]  /*5890*/  SEL R100, R100, RZ, P1 ;  /* 0x000000ff64647207 */ /* 0x000fe20000800000 */
[----:B-----5:R5:W-:Y:S02]  /*58a0*/  SYNCS.ARRIVE.TRANS64.RED.A1T0 RZ, [R0+URZ], RZ ;  /* 0x000000ff00ff79a7 */ /* 0x020be400081004ff */
[----:B-----5:R-:W-:Y:S04]  /*58b0*/  SEL R0, RZ, 0x1, P1 ;  /* 0x00000001ff007807 */ /* 0x020fe80000800000 */
[----:B---3--:R-:W-:Y:S02]  /*58c0*/  LOP3.LUT R99, R99, R0, RZ, 0x3c, !PT ;  /* 0x0000000063637212 */ /* 0x008fe400078e3cff */
.L_x_90:
[----:B------:R-:W-:Y:S05]  /*58d0*/  BSYNC B1 ;  /* 0x0000000000017941 */ /* 0x000fea0003800000 */
.L_x_89:
[----:B------:R-:W-:Y:S04]  /*58e0*/  SHF.R.U32.HI R3, RZ, 0x15, R48 ;  /* 0x00000015ff037819 */ /* 0x000fe80000011630 */
[----:B------:R-:W-:Y:S01]  /*58f0*/  LOP3.LUT P1, RZ, R3, 0x3, R96, 0x48, !PT ;  /* 0x0000000303ff7812 */ /* 0x000fe20007824860 */
[----:B------:R-:W-:Y:S01]  /*5900*/  @!UPT UIADD3 URZ, UPT, UPT, URZ, URZ, URZ ;  /* 0x000000fffffff290 */ /* 0x000fe2000fffe0ff */
[----:B----4-:R-:W-:Y:S11]  /*5910*/  @P0 BRA `(.L_x_94) ;  /* 0x0000000000080947 */ /* 0x010ff60003800000 */
[----:B------:R-:W3:Y:S02]  /*5920*/  SYNCS.PHASECHK.TRANS64.TRYWAIT P0, [R108+URZ+0xc0], R7 ;  /* 0x0000c0076c0075a7 */ /* 0x000ee400080011ff */
[----:B---3--:R-:W-:Y:S05]  /*5930*/  @!P0 BRA `(.L_x_95) ;  /* 0x0000002400048947 */ /* 0x008fea0003800000 */
.L_x_94:
[----:B------:R-:W-:Y:S05]  /*5940*/  @!P1 BRA `(.L_x_96) ;  /* 0x0000000000409947 */ /* 0x000fea0003800000 */
[----:B------:R-:W4:Y:S01]  /*5950*/  LDCU.64 UR8, c[0x4][0x70] ;  /* 0x01000e00ff0877ac */ /* 0x000f220008000a00 */
[----:B------:R-:W-:Y:S01]  /*5960*/  MOV R3, 0x0 ;  /* 0x0000000000037802 */ /* 0x000fe20000000f00 */
[----:B------:R-:W-:Y:S02]  /*5970*/  HFMA2 R12, -RZ, RZ, 0, 5.9604644775390625e-08 ;  /* 0x00000001ff0c7431 */ /* 0x000fe400000001ff */
[----:B------:R-:W-:Y:S02]  /*5980*/  IMAD.MOV.U32 R8, RZ, RZ, 0x192 ;  /* 0x00000192ff087424 */ /* 0x000fe400078e00ff */
[----:B------:R-:W-:Y:S01]  /*5990*/  IMAD.MOV.U32 R13, RZ, RZ, RZ ;  /* 0x000000ffff0d7224 */ /* 0x000fe200078e00ff */
[----:B------:R-:W3:Y:S01]  /*59a0*/  LDCU.64 UR6, c[0x4][0x78] ;  /* 0x01000f00ff0677ac */ /* 0x000ee20008000a00 */
[----:B-1----:R-:W1:Y:S01]  /*59b0*/  LDC.64 R2, c[0x4][R3] ;  /* 0x0100000003027b82 */ /* 0x002e620000000a00 */
[----:B------:R-:W5:Y:S01]  /*59c0*/  LDCU.64 UR4, c[0x4][0x10] ;  /* 0x01000200ff0477ac */ /* 0x000f620008000a00 */
[----:B----4-:R-:W-:Y:S01]  /*59d0*/  MOV R5, UR9 ;  /* 0x0000000900057c02 */ /* 0x010fe20008000f00 */
[----:B------:R-:W-:Y:S01]  /*59e0*/  IMAD.U32 R4, RZ, RZ, UR8 ;  /* 0x00000008ff047e24 */ /* 0x000fe2000f8e00ff */
[----:B---3--:R-:W-:Y:S01]  /*59f0*/  MOV R7, UR7 ;  /* 0x0000000700077c02 */ /* 0x008fe20008000f00 */
[----:B------:R-:W-:Y:S01]  /*5a00*/  IMAD.U32 R6, RZ, RZ, UR6 ;  /* 0x00000006ff067e24 */ /* 0x000fe2000f8e00ff */
[----:B-----5:R-:W-:Y:S01]  /*5a10*/  MOV R11, UR5 ;  /* 0x00000005000b7c02 */ /* 0x020fe20008000f00 */
[----:B------:R-:W-:Y:S02]  /*5a20*/  IMAD.U32 R10, RZ, RZ, UR4 ;  /* 0x00000004ff0a7e24 */ /* 0x000fe4000f8e00ff */
[----:B------:R-:W-:Y:S07]  /*5a30*/  LEPC R20, `(.L_x_96) ;  /* 0x000000001014794e */ /* 0x000fee0000000000 */
[----:B-12---:R-:W-:Y:S05]  /*5a40*/  CALL.ABS.NOINC R2 ;  /* 0x0000000002007343 */ /* 0x006fea0003c00000 */
.L_x_96:
[----:B------:R-:W-:Y:S05]  /*5a50*/  WARPSYNC.ALL ;  /* 0x0000000000007948 */ /* 0x000fea0003800000 */
[----:B------:R-:W-:Y:S01]  /*5a60*/  R2UR UR4, R48 ;  /* 0x00000000300472ca */ /* 0x000fe200000e0000 */
[----:B------:R-:W-:Y:S01]  /*5a70*/  BSSY.RECONVERGENT B0, `(.L_x_97) ;  /* 0x00000a0000007945 */ /* 0x000fe20003800200 */
[C---:B------:R-:W-:Y:S02]  /*5a80*/  SHF.L.U32 R51, R56.reuse, 0x10, RZ ;  /* 0x0000001038337819 */ /* 0x040fe400000006ff */
[C---:B------:R-:W-:Y:S02]  /*5a90*/  PRMT R49, R56.reuse, 0x8880, RZ ;  /* 0x0000888038317816 */ /* 0x040fe400000000ff */
[----:B------:R-:W-:Y:S02]  /*5aa0*/  SHF.R.S32.HI R51, RZ, 0x18, R51 ;  /* 0x00000018ff337819 */ /* 0x000fe40000011433 */
[----:B------:R-:W-:Y:S02]  /*5ab0*/  SHF.L.U32 R52, R56, 0x8, RZ ;  /* 0x0000000838347819 */ /* 0x000fe400000006ff */
[C---:B------:R-:W-:Y:S02]  /*5ac0*/  PRMT R54, R58.reuse, 0x8880, RZ ;  /* 0x000088803a367816 */ /* 0x040fe400000000ff */
[----:B------:R-:W-:Y:S01]  /*5ad0*/  SHF.L.U32 R53, R58, 0x8, RZ ;  /* 0x000000083a357819 */ /* 0x000fe200000006ff */
[----:B-1-3--:R-:W-:Y:S01]  /*5ae0*/  LDTM.16dp32bit_t0_t15.x32 R4, tmem[UR4] ;  /* 0x00000004000479ee */ /* 0x00afe20008a80000 */
[----:B------:R-:W2:Y:S01]  /*5af0*/  LDTM.16dp32bit_t16_t31.x32 R4, tmem[UR4+0x20] ;  /* 0x00002004000479ee */ /* 0x000ea20008aa0000 */
[----:B------:R-:W-:Y:S02]  /*5b00*/  ISETP.NE.AND P6, PT, R64, RZ, PT ;  /* 0x000000ff4000720c */ /* 0x000fe40003fc5270 */
[----:B------:R-:W-:Y:S02]  /*5b10*/  IADD3 R74, PT, PT, R95, UR49, RZ ;  /* 0x000000315f4a7c10 */ /* 0x000fe4000fffe0ff */
[----:B------:R-:W-:Y:S02]  /*5b20*/  SHF.L.U32 R73, R97, 0x4, RZ ;  /* 0x0000000461497819 */ /* 0x000fe400000006ff */
[----:B------:R-:W-:Y:S02]  /*5b30*/  SHF.R.S32.HI R53, RZ, 0x18, R53 ;  /* 0x00000018ff357819 */ /* 0x000fe40000011435 */
[----:B------:R-:W-:Y:S02]  /*5b40*/  IADD3 R112, PT, PT, R74, R73, RZ ;  /* 0x000000494a707210 */ /* 0x000fe40007ffe0ff */
[----:B------:R-:W-:Y:S01]  /*5b50*/  ISETP.NE.AND P0, PT, R105, RZ, PT ;  /* 0x000000ff6900720c */ /* 0x000fe20003f05270 */
[C---:B--2---:R-:W-:Y:S02]  /*5b60*/  IMAD R0, R47.reuse, R4, RZ ;  /* 0x000000042f007224 */ /* 0x044fe400078e02ff */
[----:B------:R-:W-:Y:S02]  /*5b70*/  IMAD R2, R47, R5, RZ ;  /* 0x000000052f027224 */ /* 0x000fe400078e02ff */
[----:B------:R-:W-:Y:S01]  /*5b80*/  IMAD R0, R49, R50, R0 ;  /* 0x0000003231007224 */ /* 0x000fe200078e0200 */
[----:B------:R-:W-:Y:S01]  /*5b90*/  SHF.R.S32.HI R49, RZ, 0x18, R52 ;  /* 0x00000018ff317819 */ /* 0x000fe20000011434 */
[----:B------:R-:W-:Y:S01]  /*5ba0*/  IMAD R3, R47, R6, RZ ;  /* 0x000000062f037224 */ /* 0x000fe200078e02ff */
[----:B------:R-:W-:Y:S01]  /*5bb0*/  SHF.L.U32 R52, R57, 0x10, RZ ;  /* 0x0000001039347819 */ /* 0x000fe200000006ff */
[-C--:B------:R-:W-:Y:S01]  /*5bc0*/  IMAD R2, R51, R50.reuse, R2 ;  /* 0x0000003233027224 */ /* 0x080fe200078e0202 */
[----:B------:R-:W-:Y:S01]  /*5bd0*/  SHF.R.S32.HI R51, RZ, 0x18, R56 ;  /* 0x00000018ff337819 */ /* 0x000fe20000011438 */
[----:B------:R-:W-:Y:S02]  /*5be0*/  IMAD R7, R47, R7, RZ ;  /* 0x000000072f077224 */ /* 0x000fe400078e02ff */
[-C--:B------:R-:W-:Y:S01]  /*5bf0*/  IMAD R3, R49, R50.reuse, R3 ;  /* 0x0000003231037224 */ /* 0x080fe200078e0203 */
[----:B------:R-:W-:Y:S01]  /*5c00*/  PRMT R49, R57, 0x8880, RZ ;  /* 0x0000888039317816 */ /* 0x000fe200000000ff */
[----:B------:R-:W-:Y:S01]  /*5c10*/  IMAD R7, R51, R50, R7 ;  /* 0x0000003233077224 */ /* 0x000fe200078e0207 */
[----:B------:R-:W-:Y:S01]  /*5c20*/  SHF.R.S32.HI R51, RZ, 0x18, R52 ;  /* 0x00000018ff337819 */ /* 0x000fe20000011434 */
[----:B------:R-:W-:Y:S02]  /*5c30*/  IMAD R4, R47, R8, RZ ;  /* 0x000000082f047224 */ /* 0x000fe400078e02ff */
[----:B------:R-:W-:Y:S01]  /*5c40*/  IMAD.SHL.U32 R52, R57, 0x100, RZ ;  /* 0x0000010039347824 */ /* 0x000fe200078e00ff */
[----:B------:R-:W-:Y:S01]  /*5c50*/  I2IP.S8.S32.SAT R65, R7, R3, RZ ;  /* 0x0000000307417239 */ /* 0x000fe200000014ff */
[----:B------:R-:W-:Y:S02]  /*5c60*/  IMAD R5, R47, R9, RZ ;  /* 0x000000092f057224 */ /* 0x000fe400078e02ff */
[----:B------:R-:W-:Y:S01]  /*5c70*/  IMAD R4, R49, R50, R4 ;  /* 0x0000003231047224 */ /* 0x000fe200078e0204 */
[----:B------:R-:W-:Y:S01]  /*5c80*/  SHF.R.S32.HI R49, RZ, 0x18, R52 ;  /* 0x00000018ff317819 */ /* 0x000fe20000011434 */
[----:B------:R-:W-:Y:S01]  /*5c90*/  IMAD R6, R47, R10, RZ ;  /* 0x0000000a2f067224 */ /* 0x000fe200078e02ff */
[----:B------:R-:W-:Y:S01]  /*5ca0*/  I2IP.S8.S32.SAT R64, R2, R0, R65 ;  /* 0x0000000002407239 */ /* 0x000fe20000001441 */
[-C--:B------:R-:W-:Y:S01]  /*5cb0*/  IMAD R5, R51, R50.reuse, R5 ;  /* 0x0000003233057224 */ /* 0x080fe200078e0205 */
[----:B------:R-:W-:Y:S01]  /*5cc0*/  SHF.L.U32 R52, R58, 0x10, RZ ;  /* 0x000000103a347819 */ /* 0x000fe200000006ff */
[----:B------:R-:W-:Y:S01]  /*5cd0*/  IMAD R11, R47, R11, RZ ;  /* 0x0000000b2f0b7224 */ /* 0x000fe200078e02ff */
[----:B------:R-:W-:Y:S01]  /*5ce0*/  SHF.R.S32.HI R51, RZ, 0x18, R57 ;  /* 0x00000018ff337819 */ /* 0x000fe20000011439 */
[----:B------:R-:W-:Y:S01]  /*5cf0*/  IMAD R6, R49, R50, R6 ;  /* 0x0000003231067224 */ /* 0x000fe200078e0206 */
[----:B------:R-:W-:Y:S01]  /*5d00*/  SHF.R.S32.HI R52, RZ, 0x18, R52 ;  /* 0x00000018ff347819 */ /* 0x000fe20000011434 */
[C---:B------:R-:W-:Y:S02]  /*5d10*/  IMAD R8, R47.reuse, R12, RZ ;  /* 0x0000000c2f087224 */ /* 0x040fe400078e02ff */
[----:B------:R-:W-:Y:S02]  /*5d20*/  IMAD.MOV.U32 R49, RZ, RZ, R54 ;  /* 0x000000ffff317224 */ /* 0x000fe400078e0036 */
[----:B------:R-:W-:Y:S02]  /*5d30*/  IMAD R9, R47, R13, RZ ;  /* 0x0000000d2f097224 */ /* 0x000fe400078e02ff */
[----:B------:R-:W-:Y:S01]  /*5d40*/  IMAD R11, R51, R50, R11 ;  /* 0x00000032330b7224 */ /* 0x000fe200078e020b */
[----:B------:R-:W-:Y:S01]  /*5d50*/  SHF.R.S32.HI R51, RZ, 0x18, R58 ;  /* 0x00000018ff337819 */ /* 0x000fe2000001143a */
[----:B------:R-:W-:Y:S02]  /*5d60*/  IMAD R10, R47, R14, RZ ;  /* 0x0000000e2f0a7224 */ /* 0x000fe400078e02ff */
[----:B------:R-:W-:Y:S01]  /*5d70*/  IMAD R8, R49, R50, R8 ;  /* 0x0000003231087224 */ /* 0x000fe200078e0208 */
[----:B------:R-:W-:Y:S01]  /*5d80*/  I2IP.S8.S32.SAT R65, R11, R6, RZ ;  /* 0x000000060b417239 */ /* 0x000fe200000014ff */
[----:B------:R-:W-:Y:S01]  /*5d90*/  IMAD R15, R47, R15, RZ ;  /* 0x0000000f2f0f7224 */ /* 0x000fe200078e02ff */
[----:B------:R-:W-:Y:S01]  /*5da0*/  PRMT R49, R59, 0x8880, RZ ;  /* 0x000088803b317816 */ /* 0x000fe200000000ff */
[----:B------:R-:W-:Y:S01]  /*5db0*/  IMAD R9, R52, R50, R9 ;  /* 0x0000003234097224 */ /* 0x000fe200078e0209 */
[----:B------:R-:W-:Y:S01]  /*5dc0*/  I2IP.S8.S32.SAT R65, R5, R4, R65 ;  /* 0x0000000405417239 */ /* 0x000fe20000001441 */
[-C--:B------:R-:W-:Y:S01]  /*5dd0*/  IMAD R10, R53, R50.reuse, R10 ;  /* 0x00000032350a7224 */ /* 0x080fe200078e020a */
[----:B------:R-:W-:Y:S01]  /*5de0*/  SHF.L.U32 R53, R59, 0x8, RZ ;  /* 0x000000083b357819 */ /* 0x000fe200000006ff */
[----:B------:R-:W-:Y:S01]  /*5df0*/  IMAD R15, R51, R50, R15 ;  /* 0x00000032330f7224 */ /* 0x000fe200078e020f */
[----:B------:R-:W-:Y:S01]  /*5e00*/  SHF.L.U32 R51, R59, 0x10, RZ ;  /* 0x000000103b337819 */ /* 0x000fe200000006ff */
[C---:B------:R-:W-:Y:S01]  /*5e10*/  IMAD R12, R47.reuse, R16, RZ ;  /* 0x000000102f0c7224 */ /* 0x040fe200078e02ff */
[----:B------:R-:W-:Y:S01]  /*5e20*/  SHF.R.S32.HI R53, RZ, 0x18, R53 ;  /* 0x00000018ff357819 */ /* 0x000fe20000011435 */
[C---:B------:R-:W-:Y:S01]  /*5e30*/  IMAD R13, R47.reuse, R17, RZ ;  /* 0x000000112f0d7224 */ /* 0x040fe200078e02ff */
[----:B------:R-:W-:Y:S01]  /*5e40*/  SHF.R.S32.HI R51, RZ, 0x18, R51 ;  /* 0x00000018ff337819 */ /* 0x000fe20000011433 */
[----:B------:R-:W-:Y:S01]  /*5e50*/  IMAD R14, R47, R18, RZ ;  /* 0x000000122f0e7224 */ /* 0x000fe200078e02ff */
[----:B------:R-:W-:Y:S01]  /*5e60*/  I2IP.S8.S32.SAT R66, R15, R10, RZ ;  /* 0x0000000a0f427239 */ /* 0x000fe200000014ff */
[----:B------:R-:W-:Y:S01]  /*5e70*/  IMAD R12, R49, R50, R12 ;  /* 0x00000032310c7224 */ /* 0x000fe200078e020c */
[----:B------:R-:W-:Y:S01]  /*5e80*/  SHF.R.S32.HI R49, RZ, 0x18, R59 ;  /* 0x00000018ff317819 */ /* 0x000fe2000001143b */
[----:B------:R-:W-:Y:S01]  /*5e90*/  IMAD R19, R47, R19, RZ ;  /* 0x000000132f137224 */ /* 0x000fe200078e02ff */
[----:B------:R-:W-:Y:S01]  /*5ea0*/  I2IP.S8.S32.SAT R66, R9, R8, R66 ;  /* 0x0000000809427239 */ /* 0x000fe20000001442 */
[-C--:B------:R-:W-:Y:S01]  /*5eb0*/  IMAD R13, R51, R50.reuse, R13 ;  /* 0x00000032330d7224 */ /* 0x080fe200078e020d */
[C---:B------:R-:W-:Y:S01]  /*5ec0*/  PRMT R51, R60.reuse, 0x8880, RZ ;  /* 0x000088803c337816 */ /* 0x040fe200000000ff */
[-C--:B------:R-:W-:Y:S01]  /*5ed0*/  IMAD R14, R53, R50.reuse, R14 ;  /* 0x00000032350e7224 */ /* 0x080fe200078e020e */
[----:B------:R-:W-:Y:S01]  /*5ee0*/  PRMT R53, R61, 0x8880, RZ ;  /* 0x000088803d357816 */ /* 0x000fe200000000ff */
[----:B------:R-:W-:Y:S01]  /*5ef0*/  IMAD R19, R49, R50, R19 ;  /* 0x0000003231137224 */ /* 0x000fe200078e0213 */
[----:B------:R-:W-:Y:S01]  /*5f00*/  MOV R49, R51 ;  /* 0x0000003300317202 */ /* 0x000fe20000000f00 */
[----:B------:R-:W-:Y:S02]  /*5f10*/  IMAD R16, R47, R20, RZ ;  /* 0x000000142f107224 */ /* 0x000fe400078e02ff */
[C---:B------:R-:W-:Y:S01]  /*5f20*/  IMAD.U32 R52, R60.reuse, 0x10000, RZ ;  /* 0x000100003c347824 */ /* 0x040fe200078e00ff */
[----:B------:R-:W-:Y:S01]  /*5f30*/  I2IP.S8.S32.SAT R67, R19, R14, RZ ;  /* 0x0000000e13437239 */ /* 0x000fe200000014ff */
[----:B------:R-:W-:Y:S01]  /*5f40*/  IMAD R16, R49, R50, R16 ;  /* 0x0000003231107224 */ /* 0x000fe200078e0210 */
[----:B------:R-:W-:Y:S01]  /*5f50*/  SHF.L.U32 R49, R60, 0x8, RZ ;  /* 0x000000083c317819 */ /* 0x000fe200000006ff */
[C---:B------:R-:W-:Y:S01]  /*5f60*/  IMAD R17, R47.reuse, R21, RZ ;  /* 0x000000152f117224 */ /* 0x040fe200078e02ff */
[----:B------:R-:W-:Y:S01]  /*5f70*/  SHF.R.S32.HI R51, RZ, 0x18, R52 ;  /* 0x00000018ff337819 */ /* 0x000fe20000011434 */
[C---:B------:R-:W-:Y:S01]  /*5f80*/  IMAD R18, R47.reuse, R22, RZ ;  /* 0x000000162f127224 */ /* 0x040fe200078e02ff */
[----:B------:R-:W-:Y:S01]  /*5f90*/  SHF.R.S32.HI R49, RZ, 0x18, R49 ;  /* 0x00000018ff317819 */ /* 0x000fe20000011431 */
[----:B------:R-:W-:Y:S01]  /*5fa0*/  IMAD R23, R47, R23, RZ ;  /* 0x000000172f177224 */ /* 0x000fe200078e02ff */
[----:B------:R-:W-:Y:S01]  /*5fb0*/  I2IP.S8.S32.SAT R67, R13, R12, R67 ;  /* 0x0000000c0d437239 */ /* 0x000fe20000001443 */
[----:B------:R-:W-:Y:S01]  /*5fc0*/  IMAD R17, R51, R50, R17 ;  /* 0x0000003233117224 */ /* 0x000fe200078e0211 */
[C---:B------:R-:W-:Y:S01]  /*5fd0*/  SHF.L.U32 R52, R61.reuse, 0x10, RZ ;  /* 0x000000103d347819 */ /* 0x040fe200000006ff */
[----:B------:R-:W-:Y:S01]  /*5fe0*/  IMAD.SHL.U32 R54, R61, 0x100, RZ ;  /* 0x000001003d367824 */ /* 0x000fe200078e00ff */
[----:B------:R-:W-:Y:S01]  /*5ff0*/  SHF.R.S32.HI R51, RZ, 0x18, R60 ;  /* 0x00000018ff337819 */ /* 0x000fe2000001143c */
[----:B------:R-:W-:Y:S01]  /*6000*/  IMAD R20, R47, R24, RZ ;  /* 0x000000182f147224 */ /* 0x000fe200078e02ff */
[----:B------:R1:W-:Y:S01]  /*6010*/  STS.128 [R95+UR49+0x2200], R64 ;  /* 0x002200405f007988 */ /* 0x0003e20008000c31 */
[-C--:B------:R-:W-:Y:S01]  /*6020*/  IMAD R18, R49, R50.reuse, R18 ;  /* 0x0000003231127224 */ /* 0x080fe200078e0212 */
[----:B------:R-:W-:Y:S01]  /*6030*/  SHF.R.S32.HI R52, RZ, 0x18, R52 ;  /* 0x00000018ff347819 */ /* 0x000fe20000011434 */
[----:B------:R-:W-:Y:S01]  /*6040*/  IMAD R21, R47, R25, RZ ;  /* 0x000000192f157224 */ /* 0x000fe200078e02ff */
[----:B------:R-:W-:Y:S01]  /*6050*/  SHF.R.S32.HI R49, RZ, 0x18, R54 ;  /* 0x00000018ff317819 */ /* 0x000fe20000011436 */
[----:B------:R-:W-:Y:S01]  /*6060*/  IMAD R23, R51, R50, R23 ;  /* 0x0000003233177224 */ /* 0x000fe200078e0217 */
[----:B------:R-:W-:Y:S01]  /*6070*/  SHF.R.S32.HI R51, RZ, 0x18, R61 ;  /* 0x00000018ff337819 */ /* 0x000fe2000001143d */
[----:B------:R-:W-:Y:S01]  /*6080*/  IMAD R22, R47, R26, RZ ;  /* 0x0000001a2f167224 */ /* 0x000fe200078e02ff */
[----:B------:R-:W-:Y:S01]  /*6090*/  SHF.R.S32.HI R54, RZ, 0x18, R63 ;  /* 0x00000018ff367819 */ /* 0x000fe2000001143f */
[----:B------:R-:W-:Y:S01]  /*60a0*/  IMAD R20, R53, R50, R20 ;  /* 0x0000003235147224 */ /* 0x000fe200078e0214 */
[----:B------:R-:W-:Y:S01]  /*60b0*/  I2IP.S8.S32.SAT R68, R23, R18, RZ ;  /* 0x0000001217447239 */ /* 0x000fe200000014ff */
[----:B------:R-:W-:Y:S01]  /*60c0*/  IMAD R27, R47, R27, RZ ;  /* 0x0000001b2f1b7224 */ /* 0x000fe200078e02ff */
[----:B------:R-:W-:Y:S01]  /*60d0*/  SHF.L.U32 R53, R62, 0x8, RZ ;  /* 0x000000083e357819 */ /* 0x000fe200000006ff */
[-C--:B------:R-:W-:Y:S01]  /*60e0*/  IMAD R21, R52, R50.reuse, R21 ;  /* 0x0000003234157224 */ /* 0x080fe200078e0215 */
[C---:B------:R-:W-:Y:S01]  /*60f0*/  SHF.L.U32 R52, R62.reuse, 0x10, RZ ;  /* 0x000000103e347819 */ /* 0x040fe200000006ff */
[----:B------:R-:W-:Y:S01]  /*6100*/  IMAD R22, R49, R50, R22 ;  /* 0x0000003231167224 */ /* 0x000fe200078e0216 */
[----:B------:R-:W-:Y:S01]  /*6110*/  PRMT R49, R62, 0x8880, RZ ;  /* 0x000088803e317816 */ /* 0x000fe200000000ff */
[----:B------:R-:W-:Y:S01]  /*6120*/  IMAD R24, R47, R28, RZ ;  /* 0x0000001c2f187224 */ /* 0x000fe200078e02ff */
[----:B------:R-:W-:Y:S01]  /*6130*/  I2IP.S8.S32.SAT R68, R17, R16, R68 ;  /* 0x0000001011447239 */ /* 0x000fe20000001444 */
[----:B------:R-:W-:Y:S01]  /*6140*/  IMAD R27, R51, R50, R27 ;  /* 0x00000032331b7224 */ /* 0x000fe200078e021b */
[----:B------:R-:W-:Y:S01]  /*6150*/  SHF.R.S32.HI R51, RZ, 0x18, R52 ;  /* 0x00000018ff337819 */ /* 0x000fe20000011434 */
[C---:B------:R-:W-:Y:S01]  /*6160*/  IMAD R25, R47.reuse, R29, RZ ;  /* 0x0000001d2f197224 */ /* 0x040fe200078e02ff */
[----:B------:R-:W-:Y:S01]  /*6170*/  SHF.R.S32.HI R53, RZ, 0x18, R53 ;  /* 0x00000018ff357819 */ /* 0x000fe20000011435 */
[----:B------:R-:W-:Y:S01]  /*6180*/  IMAD R26, R47, R30, RZ ;  /* 0x0000001e2f1a7224 */ /* 0x000fe200078e02ff */
[----:B------:R-:W-:Y:S01]  /*6190*/  I2IP.S8.S32.SAT R69, R27, R22, RZ ;  /* 0x000000161b457239 */ /* 0x000fe200000014ff */
[-C--:B------:R-:W-:Y:S01]  /*61a0*/  IMAD R24, R49, R50.reuse, R24 ;  /* 0x0000003231187224 */ /* 0x080fe200078e0218 */
[----:B------:R-:W-:Y:S01]  /*61b0*/  SHF.L.U32 R52, R63, 0x10, RZ ;  /* 0x000000103f347819 */ /* 0x000fe200000006ff */
[----:B------:R-:W-:Y:S01]  /*61c0*/  IMAD R25, R51, R50, R25 ;  /* 0x0000003233197224 */ /* 0x000fe200078e0219 */
[----:B------:R-:W-:Y:S01]  /*61d0*/  I2IP.S8.S32.SAT R69, R21, R20, R69 ;  /* 0x0000001415457239 */ /* 0x000fe20000001445 */
[----:B------:R-:W-:Y:S01]  /*61e0*/  IMAD R26, R53, R50, R26 ;  /* 0x00000032351a7224 */ /* 0x000fe200078e021a */
[----:B------:R-:W-:Y:S01]  /*61f0*/  SHF.R.S32.HI R49, RZ, 0x18, R62 ;  /* 0x00000018ff317819 */ /* 0x000fe2000001143e */
[----:B------:R-:W-:Y:S01]  /*6200*/  IMAD R31, R47, R31, RZ ;  /* 0x0000001f2f1f7224 */ /* 0x000fe200078e02ff */
[C---:B------:R-:W-:Y:S01]  /*6210*/  PRMT R51, R63.reuse, 0x8880, RZ ;  /* 0x000088803f337816 */ /* 0x040fe200000000ff */
[----:B------:R-:W-:Y:S01]  /*6220*/  IMAD.SHL.U32 R53, R63, 0x100, RZ ;  /* 0x000001003f357824 */ /* 0x000fe200078e00ff */
[----:B------:R-:W-:Y:S01]  /*6230*/  SHF.R.S32.HI R52, RZ, 0x18, R52 ;  /* 0x00000018ff347819 */ /* 0x000fe20000011434 */
[C---:B------:R-:W-:Y:S02]  /*6240*/  IMAD R28, R47.reuse, R32, RZ ;  /* 0x000000202f1c7224 */ /* 0x040fe400078e02ff */
[----:B------:R-:W-:Y:S01]  /*6250*/  IMAD R29, R47, R33, RZ ;  /* 0x000000212f1d7224 */ /* 0x000fe200078e02ff */
[----:B------:R-:W-:Y:S01]  /*6260*/  SHF.R.S32.HI R53, RZ, 0x18, R53 ;  /* 0x00000018ff357819 */ /* 0x000fe20000011435 */
[-C--:B------:R-:W-:Y:S02]  /*6270*/  IMAD R31, R49, R50.reuse, R31 ;  /* 0x00000032311f7224 */ /* 0x080fe400078e021f */
[----:B------:R-:W-:Y:S02]  /*6280*/  IMAD R28, R51, R50, R28 ;  /* 0x00000032331c7224 */ /* 0x000fe400078e021c */
[----:B------:R-:W-:Y:S01]  /*6290*/  IMAD R30, R47, R34, RZ ;  /* 0x000000222f1e7224 */ /* 0x000fe200078e02ff */
[----:B------:R-:W-:Y:S01]  /*62a0*/  I2IP.S8.S32.SAT R75, R31, R26, RZ ;  /* 0x0000001a1f4b7239 */ /* 0x000fe200000014ff */
[----:B------:R-:W-:Y:S02]  /*62b0*/  IMAD R29, R52, R50, R29 ;  /* 0x00000032341d7224 */ /* 0x000fe400078e021d */
[----:B------:R-:W-:Y:S01]  /*62c0*/  IMAD R35, R47, R35, RZ ;  /* 0x000000232f237224 */ /* 0x000fe200078e02ff */
[----:B------:R-:W-:Y:S01]  /*62d0*/  I2IP.S8.S32.SAT R70, R25, R24, R75 ;  /* 0x0000001819467239 */ /* 0x000fe2000000144b */
[-C--:B------:R-:W-:Y:S01]  /*62e0*/  IMAD R30, R53, R50.reuse, R30 ;  /* 0x00000032351e7224 */ /* 0x080fe200078e021e */
[----:B------:R-:W-:Y:S01]  /*62f0*/  LEA R75, R100, UR49, 0x3 ;  /* 0x00000031644b7c11 */ /* 0x000fe2000f8e18ff */
[----:B------:R-:W-:Y:S05]  /*6300*/  IMAD R35, R54, R50, R35 ;  /* 0x0000003236237224 */ /* 0x000fea00078e0223 */
[----:B------:R-:W-:Y:S04]  /*6310*/  I2IP.S8.S32.SAT R76, R35, R30, RZ ;  /* 0x0000001e234c7239 */ /* 0x000fe800000014ff */
[----:B------:R-:W-:Y:S02]  /*6320*/  I2IP.S8.S32.SAT R71, R29, R28, R76 ;  /* 0x0000001c1d477239 */ /* 0x000fe4000000144c */
[----:B------:R-:W-:Y:S03]  /*6330*/  @P6 SHF.L.U32 R76, R99, 0x1f, RZ ;  /* 0x0000001f634c6819 */ /* 0x000fe600000006ff */
[----:B------:R1:W-:Y:S01]  /*6340*/  STS.128 [R112+0x2210], R68 ;  /* 0x0022104470007388 */ /* 0x0003e20000000c00 */
[----:B------:R-:W-:Y:S01]  /*6350*/  @!PT LDS RZ, [RZ] ;  /* 0x00000000fffff984 */ /* 0x000fe20000000800 */
[----:B------:R-:W-:Y:S01]  /*6360*/  @!PT LDS RZ, [RZ] ;  /* 0x00000000fffff984 */ /* 0x000fe20000000800 */
[----:B------:R-:W-:Y:S01]  /*6370*/  @!PT LDS RZ, [RZ] ;  /* 0x00000000fffff984 */ /* 0x000fe20000000800 */
[----:B------:R-:W-:Y:S01]  /*6380*/  @!PT LDS RZ, [RZ] ;  /* 0x00000000fffff984 */ /* 0x000fe20000000800 */
[----:B------:R2:W-:Y:S07]  /*6390*/  MEMBAR.ALL.CTA ;  /* 0x0000000000007992 */ /* 0x0005ee0000008000 */
[----:B--2---:R-:W2:Y:S02]  /*63a0*/  FENCE.VIEW.ASYNC.S ;  /* 0x00000000000073c6 */ /* 0x004ea40000000000 */
[----:B--2---:R-:W-:Y:S06]  /*63b0*/  BAR.SYNC.DEFER_BLOCKING 0x1, 0x80 ;  /* 0x0042000000007b1d */ /* 0x004fec0000010000 */
[----:B------:R-:W-:Y:S05]  /*63c0*/  @P0 BRA `(.L_x_98) ;  /* 0x0000000000280947 */ /* 0x000fea0003800000 */
[----:B------:R-:W-:Y:S02]  /*63d0*/  UIADD3 UR4, UPT, UPT, UR49, 0x2200, URZ ;  /* 0x0000220031047890 */ /* 0x000fe4000fffe0ff */
[----:B------:R-:W-:Y:S01]  /*63e0*/  UIADD3 UR6, UP0, UPT, UR52, 0x680, URZ ;  /* 0x0000068034067890 */ /* 0x000fe2000ff1e0ff */
[----:B------:R-:W-:Y:S03]  /*63f0*/  UMOV UR43, UR36 ;  /* 0x00000024002b7c82 */ /* 0x000fe60008000000 */
[----:B------:R-:W-:Y:S01]  /*6400*/  MOV R104, UR4 ;  /* 0x0000000400687c02 */ /* 0x000fe20008000f00 */
[----:B------:R-:W-:Y:S03]  /*6410*/  UIADD3.X UR7, UPT, UPT, URZ, UR53, URZ, UP0, !UPT ;  /* 0x00000035ff077290 */ /* 0x000fe600087fe4ff */
[----:B------:R-:W-:Y:S11]  /*6420*/  R2UR UR40, R104 ;  /* 0x00000000682872ca */ /* 0x000ff600000e0000 */
[----:B------:R-:W-:Y:S02]  /*6430*/  @!UPT UIADD3 URZ, UPT, UPT, URZ, URZ, URZ ;  /* 0x000000fffffff290 */ /* 0x000fe4000fffe0ff */
[----:B------:R2:W-:Y:S01]  /*6440*/  UTMASTG.3D [UR40], [UR6] ;  /* 0x00000028060073b5 */ /* 0x0005e20008010000 */
[----:B------:R0:W-:Y:S01]  /*6450*/  UTMACMDFLUSH ;  /* 0x00000000000079b7 */ /* 0x0001e20000000000 */
[----:B--2---:R-:W-:Y:S04]  /*6460*/  DEPBAR.LE SB0, 0x1 ;  /* 0x000080400000791a */ /* 0x004fe80000000000 */
.L_x_98:
[----:B------:R-:W-:Y:S05]  /*6470*/  BSYNC.RECONVERGENT B0 ;  /* 0x0000000000007941 */ /* 0x000fea0003800200 */
.L_x_97:
[----:B------:R-:W-:Y:S06]  /*6480*/  BAR.SYNC.DEFER_BLOCKING 0x1, 0x80 ;  /* 0x0042000000007b1d */ /* 0x000fec0000010000 */
[----:B------:R-:W2:Y:S01]  /*6490*/  @P6 SYNCS.PHASECHK.TRANS64.TRYWAIT P0, [R75+URZ+0x70], R76 ;  /* 0x0000704c4b0065a7 */ /* 0x000ea200080011ff */
[----:B------:R-:W-:Y:S01]  /*64a0*/  BSSY B1, `(.L_x_99) ;  /* 0x000001f000017945 */ /* 0x000fe20003800000 */
[----:B--2---:R-:W-:Y:S03]  /*64b0*/  @P6 SEL R55, RZ, 0x1, !P0 ;  /* 0x00000001ff376807 */ /* 0x004fe60004000000 */
[----:B------:R-:W-:Y:S05]  /*64c0*/  @!P6 BRA `(.L_x_100) ;  /* 0x000000000070e947 */ /* 0x000fea0003800000 */
[----:B------:R-:W-:Y:S01]  /*64d0*/  ISETP.NE.AND P1, PT, R72, RZ, PT ;  /* 0x000000ff4800720c */ /* 0x000fe20003f25270 */
[----:B------:R-:W-:Y:S01]  /*64e0*/  BSSY B0, `(.L_x_101) ;  /* 0x0000008000007945 */ /* 0x000fe20003800000 */
[----:B------:R-:W-:Y:S11]  /*64f0*/  ISETP.NE.AND P0, PT, R55, RZ, PT ;  /* 0x000000ff3700720c */ /* 0x000ff60003f05270 */
[----:B------:R-:W-:Y:S04]  /*6500*/  @P1 IMAD R74, R100, 0x1000, R74 ;  /* 0x00001000644a1824 */ /* 0x000fe800078e024a */
[----:B------:R-:W-:Y:S01]  /*6510*/  @P1 IMAD.IADD R73, R73, 0x1, R74 ;  /* 0x0000000149491824 */ /* 0x000fe200078e024a */
[----:B------:R-:W-:Y:S06]  /*6520*/  @P0 BRA `(.L_x_102) ;  /* 0x00000000000c0947 */ /* 0x000fec0003800000 */
[----:B------:R-:W-:Y:S04]  /*6530*/  SHF.L.U32 R0, R99, 0x1f, RZ ;  /* 0x0000001f63007819 */ /* 0x000fe800000006ff */
[----:B------:R-:W2:Y:S02]  /*6540*/  SYNCS.PHASECHK.TRANS64.TRYWAIT P0, [R75+URZ+0x70], R0 ;  /* 0x000070004b0075a7 */ /* 0x000ea400080011ff */
[----:B--2---:R-:W-:Y:S05]  /*6550*/  @!P0 BRA `(.L_x_103) ;  /* 0x0000001800108947 */ /* 0x004fea0003800000 */
.L_x_102:
[----:B------:R-:W-:Y:S05]  /*6560*/  BSYNC B0 ;  /* 0x0000000000007941 */ /* 0x000fea0003800000 */
.L_x_101:
[----:B------:R-:W-:Y:S01]  /*6570*/  ISETP.NE.AND P0, PT, R72, RZ, PT ;  /* 0x000000ff4800720c */ /* 0x000fe20003f05270 */
[----:B--2---:R-:W-:Y:S02]  /*6580*/  VIADD R75, R75, 0x80 ;  /* 0x000000804b4b7836 */ /* 0x004fe40000000000 */
[----:B------:R-:W-:Y:S02]  /*6590*/  IMAD.U32 R0, RZ, RZ, UR37 ;  /* 0x00000025ff007e24 */ /* 0x000fe4000f8e00ff */
[----:B------:R-:W-:Y:S03]  /*65a0*/  VIADD R100, R100, 0x1 ;  /* 0x0000000164647836 */ /* 0x000fe60000000000 */
[----:B------:R-:W-:Y:S05]  /*65b0*/  PRMT R0, R0, 0x654, R75 ;  /* 0x0000065400007816 */ /* 0x000fea000000004b */
[----:B------:R2:W3:Y:S04]  /*65c0*/  @P0 LDS.128 R56, [R74+0x200] ;  /* 0x000200004a380984 */ /* 0x0004e80000000c00 */
[----:B------:R2:W4:Y:S01]  /*65d0*/  @P0 LDS.128 R60, [R73+0x210] ;  /* 0x00021000493c0984 */ /* 0x0005220000000c00 */
        /* <DEDUP_REMOVED lines=10> */
[----:B--23--:R-:W-:Y:S02]  /*6680*/  LOP3.LUT R99, R99, R0, RZ, 0x3c, !PT ;  /* 0x0000000063637212 */ /* 0x00cfe400078e3cff */
.L_x_100:
[----:B------:R-:W-:Y:S05]  /*6690*/  BSYNC B1 ;  /* 0x0000000000017941 */ /* 0x000fea0003800000 */
.L_x_99:
[----:B------:R-:W-:Y:S05]  /*66a0*/  VIADD R3, R48, 0x40 ;  /* 0x0000004030037836 */ /* 0x000fea0000000000 */
[----:B------:R-:W-:Y:S04]  /*66b0*/  SHF.R.U32.HI R3, RZ, 0x15, R3 ;  /* 0x00000015ff037819 */ /* 0x000fe80000011603 */
[----:B------:R-:W-:Y:S11]  /*66c0*/  LOP3.LUT P0, RZ, R3, 0x3, R96, 0x48, !PT ;  /* 0x0000000303ff7812 */ /* 0x000ff60007804860 */
[----:B------:R-:W-:Y:S02]  /*66d0*/  @!UPT UIADD3 URZ, UPT, UPT, URZ, URZ, URZ ;  /* 0x000000fffffff290 */ /* 0x000fe4000fffe0ff */
[----:B------:R-:W-:Y:S05]  /*66e0*/  @!P0 BRA `(.L_x_104) ;  /* 0x0000000000408947 */ /* 0x000fea0003800000 */
[----:B------:R-:W2:Y:S01]  /*66f0*/  LDCU.64 UR8, c[0x4][0x70] ;  /* 0x01000e00ff0877ac */ /* 0x000ea20008000a00 */
[----:B------:R-:W-:Y:S01]  /*6700*/  MOV R3, 0x0 ;  /* 0x0000000000037802 */ /* 0x000fe20000000f00 */
[----:B------:R-:W-:Y:S02]  /*6710*/  HFMA2 R12, -RZ, RZ, 0, 5.9604644775390625e-08 ;  /* 0x00000001ff0c7431 */ /* 0x000fe400000001ff */
[----:B------:R-:W-:Y:S02]  /*6720*/  IMAD.MOV.U32 R8, RZ, RZ, 0x192 ;  /* 0x00000192ff087424 */ /* 0x000fe400078e00ff */
[----:B------:R-:W-:Y:S01]  /*6730*/  IMAD.MOV.U32 R13, RZ, RZ, RZ ;  /* 0x000000ffff0d7224 */ /* 0x000fe200078e00ff */
[----:B------:R-:W3:Y:S01]  /*6740*/  LDCU.64 UR6, c[0x4][0x78] ;  /* 0x01000f00ff0677ac */ /* 0x000ee20008000a00 */
[----:B------:R-:W1:Y:S01]  /*6750*/  LDC.64 R2, c[0x4][R3] ;  /* 0x0100000003027b82 */ /* 0x000e620000000a00 */
[----:B------:R-:W5:Y:S01]  /*6760*/  LDCU.64 UR4, c[0x4][0x10] ;  /* 0x01000200ff0477ac */ /* 0x000f620008000a00 */
[----:B--2---:R-:W-:Y:S01]  /*6770*/  MOV R5, UR9 ;  /* 0x0000000900057c02 */ /* 0x004fe20008000f00 */
[----:B------:R-:W-:Y:S01]  /*6780*/  IMAD.U32 R4, RZ, RZ, UR8 ;  /* 0x00000008ff047e24 */ /* 0x000fe2000f8e00ff */
[----:B---3--:R-:W-:Y:S01]  /*6790*/  MOV R7, UR7 ;  /* 0x0000000700077c02 */ /* 0x008fe20008000f00 */
[----:B------:R-:W-:Y:S01]  /*67a0*/  IMAD.U32 R6, RZ, RZ, UR6 ;  /* 0x00000006ff067e24 */ /* 0x000fe2000f8e00ff */
[----:B-----5:R-:W-:Y:S01]  /*67b0*/  MOV R11, UR5 ;  /* 0x00000005000b7c02 */ /* 0x020fe20008000f00 */
[----:B------:R-:W-:Y:S02]  /*67c0*/  IMAD.U32 R10, RZ, RZ, UR4 ;  /* 0x00000004ff0a7e24 */ /* 0x000fe4000f8e00ff */
[----:B------:R-:W-:Y:S07]  /*67d0*/  LEPC R20, `(.L_x_104) ;  /* 0x000000001014794e */ /* 0x000fee0000000000 */
[----:B-1--4-:R-:W-:Y:S05]  /*67e0*/  CALL.ABS.NOINC R2 ;  /* 0x0000000002007343 */ /* 0x012fea0003c00000 */
.L_x_104:
[----:B------:R-:W-:Y:S01]  /*67f0*/  ISETP.NE.AND P0, PT, R105, RZ, PT ;  /* 0x000000ff6900720c */ /* 0x000fe20003f05270 */
[----:B------:R-:W-:Y:S05]  /*6800*/  WARPSYNC.ALL ;  /* 0x0000000000007948 */ /* 0x000fea0003800000 */
[----:B------:R-:W-:Y:S01]  /*6810*/  IMAD.SHL.U32 R80, R57, 0x100, RZ ;  /* 0x0000010039507824 */ /* 0x000fe200078e00ff */
[----:B------:R-:W-:Y:S01]  /*6820*/  R2UR UR4, R48 ;  /* 0x00000000300472ca */ /* 0x000fe200000e0000 */
[----:B------:R-:W-:Y:S01]  /*6830*/  IMAD.SHL.U32 R74, R59, 0x100, RZ ;  /* 0x000001003b4a7824 */ /* 0x000fe200078e00ff */
[C---:B------:R-:W-:Y:S01]  /*6840*/  SHF.L.U32 R51, R56.reuse, 0x10, RZ ;  /* 0x0000001038337819 */ /* 0x040fe200000006ff */
[----:B-1--4-:R-:W-:Y:S01]  /*6850*/  IMAD.SHL.U32 R68, R61, 0x100, RZ ;  /* 0x000001003d447824 */ /* 0x012fe200078e00ff */
[C---:B------:R-:W-:Y:S01]  /*6860*/  PRMT R49, R56.reuse, 0x8880, RZ ;  /* 0x0000888038317816 */ /* 0x040fe200000000ff */
[----:B------:R-:W-:Y:S01]  /*6870*/  BSSY.RECONVERGENT B0, `(.L_x_105) ;  /* 0x000009e000007945 */ /* 0x000fe20003800200 */
[----:B------:R-:W-:Y:S02]  /*6880*/  SHF.L.U32 R53, R56, 0x8, RZ ;  /* 0x0000000838357819 */ /* 0x000fe400000006ff */
[----:B------:R-:W-:Y:S02]  /*6890*/  SHF.R.S32.HI R51, RZ, 0x18, R51 ;  /* 0x00000018ff337819 */ /* 0x000fe40000011433 */
[C---:B------:R-:W-:Y:S02]  /*68a0*/  PRMT R82, R57.reuse, 0x8880, RZ ;  /* 0x0000888039527816 */ /* 0x040fe400000000ff */
[----:B------:R-:W-:Y:S01]  /*68b0*/  SHF.R.S32.HI R53, RZ, 0x18, R53 ;  /* 0x00000018ff357819 */ /* 0x000fe20000011435 */
[----:B------:R-:W-:Y:S01]  /*68c0*/  LDTM.16dp32bit_t0_t15.x32 R4, tmem[UR4+0x40] ;  /* 0x00004004000479ee */ /* 0x000fe20008a80000 */
[----:B------:R-:W1:Y:S01]  /*68d0*/  LDTM.16dp32bit_t16_t31.x32 R4, tmem[UR4+0x60] ;  /* 0x00006004000479ee */ /* 0x000e620008aa0000 */
[----:B------:R-:W-:Y:S01]  /*68e0*/  NOP ;  /* 0x0000000000007918 */ /* 0x000fe20000000000 */
[----:B------:R-:W-:Y:S02]  /*68f0*/  R2UR UR5, R108 ;  /* 0x000000006c0572ca */ /* 0x000fe400000e0000 */
[----:B------:R-:W-:Y:S02]  /*6900*/  SHF.R.S32.HI R52, RZ, 0x18, R56 ;  /* 0x00000018ff347819 */ /* 0x000fe40000011438 */
[----:B------:R-:W-:Y:S02]  /*6910*/  SHF.L.U32 R81, R57, 0x10, RZ ;  /* 0x0000001039517819 */ /* 0x000fe400000006ff */
[C---:B------:R-:W-:Y:S02]  /*6920*/  PRMT R79, R58.reuse, 0x8880, RZ ;  /* 0x000088803a4f7816 */ /* 0x040fe400000000ff */
[----:B------:R-:W-:Y:S02]  /*6930*/  SHF.R.S32.HI R54, RZ, 0x18, R57 ;  /* 0x00000018ff367819 */ /* 0x000fe40000011439 */
[----:B------:R-:W-:Y:S02]  /*6940*/  SHF.L.U32 R78, R58, 0x10, RZ ;  /* 0x000000103a4e7819 */ /* 0x000fe400000006ff */
[C---:B------:R-:W-:Y:S01]  /*6950*/  PRMT R76, R59.reuse, 0x8880, RZ ;  /* 0x000088803b4c7816 */ /* 0x040fe200000000ff */
[----:B------:R-:W-:Y:S01]  /*6960*/  UIADD3 UR5, UPT, UPT, UR5, 0xe0, URZ ;  /* 0x000000e005057890 */ /* 0x000fe2000fffe0ff */
[----:B------:R-:W-:Y:S02]  /*6970*/  SHF.R.S32.HI R55, RZ, 0x18, R58 ;  /* 0x00000018ff377819 */ /* 0x000fe4000001143a */
[----:B------:R-:W-:Y:S01]  /*6980*/  SHF.L.U32 R75, R59, 0x10, RZ ;  /* 0x000000103b4b7819 */ /* 0x000fe200000006ff */
[----:B------:R-:W-:Y:S01]  /*6990*/  UPRMT UR5, UR37, 0x654, UR5 ;  /* 0x0000065425057896 */ /* 0x000fe20008000005 */
[C---:B------:R-:W-:Y:S02]  /*69a0*/  PRMT R73, R60.reuse, 0x8880, RZ ;  /* 0x000088803c497816 */ /* 0x040fe400000000ff */
[----:B------:R-:W-:Y:S01]  /*69b0*/  SHF.R.S32.HI R56, RZ, 0x18, R59 ;  /* 0x00000018ff387819 */ /* 0x000fe2000001143b */
[C---:B-1----:R-:W-:Y:S01]  /*69c0*/  IMAD R4, R47.reuse, R4, RZ ;  /* 0x000000042f047224 */ /* 0x042fe200078e02ff */
[----:B------:R-:W-:Y:S01]  /*69d0*/  SHF.L.U32 R72, R60, 0x10, RZ ;  /* 0x000000103c487819 */ /* 0x000fe200000006ff */
[----:B------:R-:W-:Y:S01]  /*69e0*/  IMAD R5, R47, R5, RZ ;  /* 0x000000052f057224 */ /* 0x000fe200078e02ff */
[----:B------:R-:W-:Y:S01]  /*69f0*/  PRMT R70, R61, 0x8880, RZ ;  /* 0x000088803d467816 */ /* 0x000fe200000000ff */
[----:B------:R-:W-:Y:S01]  /*6a00*/  IMAD R6, R47, R6, RZ ;  /* 0x000000062f067224 */ /* 0x000fe200078e02ff */
[----:B------:R-:W-:Y:S01]  /*6a10*/  SYNCS.ARRIVE.TRANS64.RED.A1T0 RZ, [UR5], RZ ;  /* 0x000000ffffff79a7 */ /* 0x000fe20008100405 */
[----:B------:R-:W-:Y:S01]  /*6a20*/  IMAD R4, R49, R50, R4 ;  /* 0x0000003231047224 */ /* 0x000fe200078e0204 */
[----:B------:R-:W-:Y:S01]  /*6a30*/  MOV R49, R82 ;  /* 0x0000005200317202 */ /* 0x000fe20000000f00 */
[----:B------:R-:W-:Y:S01]  /*6a40*/  IMAD R7, R47, R7, RZ ;  /* 0x000000072f077224 */ /* 0x000fe200078e02ff */
[----:B------:R-:W-:Y:S01]  /*6a50*/  SHF.R.S32.HI R57, RZ, 0x18, R60 ;  /* 0x00000018ff397819 */ /* 0x000fe2000001143c */
[-C--:B------:R-:W-:Y:S01]  /*6a60*/  IMAD R5, R51, R50.reuse, R5 ;  /* 0x0000003233057224 */ /* 0x080fe200078e0205 */
[----:B------:R-:W-:Y:S01]  /*6a70*/  SHF.R.S32.HI R51, RZ, 0x18, R81 ;  /* 0x00000018ff337819 */ /* 0x000fe20000011451 */
[----:B------:R-:W-:Y:S01]  /*6a80*/  IMAD R6, R53, R50, R6 ;  /* 0x0000003235067224 */ /* 0x000fe200078e0206 */
[----:B------:R-:W-:Y:S01]  /*6a90*/  SHF.R.S32.HI R53, RZ, 0x18, R80 ;  /* 0x00000018ff357819 */ /* 0x000fe20000011450 */
[----:B------:R-:W-:Y:S01]  /*6aa0*/  IMAD R8, R47, R8, RZ ;  /* 0x000000082f087224 */ /* 0x000fe200078e02ff */
[----:B------:R-:W-:Y:S01]  /*6ab0*/  SHF.L.U32 R69, R61, 0x10, RZ ;  /* 0x000000103d457819 */ /* 0x000fe200000006ff */
[----:B------:R-:W-:Y:S01]  /*6ac0*/  IMAD R7, R52, R50, R7 ;  /* 0x0000003234077224 */ /* 0x000fe200078e0207 */
[----:B------:R-:W-:Y:S01]  /*6ad0*/  SHF.R.S32.HI R52, RZ, 0x18, R75 ;  /* 0x00000018ff347819 */ /* 0x000fe2000001144b */
[C---:B------:R-:W-:Y:S01]  /*6ae0*/  IMAD R9, R47.reuse, R9, RZ ;  /* 0x000000092f097224 */ /* 0x040fe200078e02ff */
[----:B------:R-:W-:Y:S01]  /*6af0*/  PRMT R67, R62, 0x8880, RZ ;  /* 0x000088803e437816 */ /* 0x000fe200000000ff */
[----:B------:R-:W-:Y:S01]  /*6b00*/  IMAD R10, R47, R10, RZ ;  /* 0x0000000a2f0a7224 */ /* 0x000fe200078e02ff */
[----:B------:R-:W-:Y:S01]  /*6b10*/  I2IP.S8.S32.SAT R108, R7, R6, RZ ;  /* 0x00000006076c7239 */ /* 0x000fe200000014ff */
[----:B------:R-:W-:Y:S01]  /*6b20*/  IMAD R8, R49, R50, R8 ;  /* 0x0000003231087224 */ /* 0x000fe200078e0208 */
[----:B------:R-:W-:Y:S01]  /*6b30*/  MOV R49, R79 ;  /* 0x0000004f00317202 */ /* 0x000fe20000000f00 */
[----:B------:R-:W-:Y:S01]  /*6b40*/  IMAD R11, R47, R11, RZ ;  /* 0x0000000b2f0b7224 */ /* 0x000fe200078e02ff */
[----:B------:R-:W-:Y:S01]  /*6b50*/  I2IP.S8.S32.SAT R108, R5, R4, R108 ;  /* 0x00000004056c7239 */ /* 0x000fe2000000146c */
[-C--:B------:R-:W-:Y:S01]  /*6b60*/  IMAD R9, R51, R50.reuse, R9 ;  /* 0x0000003233097224 */ /* 0x080fe200078e0209 */
[----:B------:R-:W-:Y:S01]  /*6b70*/  SHF.R.S32.HI R51, RZ, 0x18, R78 ;  /* 0x00000018ff337819 */ /* 0x000fe2000001144e */
[----:B------:R-:W-:Y:S01]  /*6b80*/  IMAD R10, R53, R50, R10 ;  /* 0x00000032350a7224 */ /* 0x000fe200078e020a */
[----:B------:R-:W-:Y:S01]  /*6b90*/  SHF.R.S32.HI R53, RZ, 0x18, R74 ;  /* 0x00000018ff357819 */ /* 0x000fe2000001144a */
[C---:B------:R-:W-:Y:S01]  /*6ba0*/  IMAD R12, R47.reuse, R12, RZ ;  /* 0x0000000c2f0c7224 */ /* 0x040fe200078e02ff */
[----:B------:R-:W-:Y:S01]  /*6bb0*/  SHF.L.U32 R77, R58, 0x8, RZ ;  /* 0x000000083a4d7819 */ /* 0x000fe200000006ff */
[-C--:B------:R-:W-:Y:S01]  /*6bc0*/  IMAD R11, R54, R50.reuse, R11 ;  /* 0x00000032360b7224 */ /* 0x080fe200078e020b */
[----:B------:R-:W-:Y:S01]  /*6bd0*/  SHF.R.S32.HI R58, RZ, 0x18, R61 ;  /* 0x00000018ff3a7819 */ /* 0x000fe2000001143d */
[----:B------:R-:W-:Y:S01]  /*6be0*/  IMAD R13, R47, R13, RZ ;  /* 0x0000000d2f0d7224 */ /* 0x000fe200078e02ff */
[----:B------:R-:W-:Y:S01]  /*6bf0*/  SHF.L.U32 R66, R62, 0x10, RZ ;  /* 0x000000103e427819 */ /* 0x000fe200000006ff */
[----:B------:R-:W-:Y:S01]  /*6c00*/  IMAD R12, R49, R50, R12 ;  /* 0x00000032310c7224 */ /* 0x000fe200078e020c */
[----:B------:R-:W-:Y:S01]  /*6c10*/  SHF.R.S32.HI R49, RZ, 0x18, R77 ;  /* 0x00000018ff317819 */ /* 0x000fe2000001144d */
[----:B------:R-:W-:Y:S01]  /*6c20*/  IMAD R14, R47, R14, RZ ;  /* 0x0000000e2f0e7224 */ /* 0x000fe200078e02ff */
[----:B------:R-:W-:Y:S01]  /*6c30*/  I2IP.S8.S32.SAT R109, R11, R10, RZ ;  /* 0x0000000a0b6d7239 */ /* 0x000fe200000014ff */
[----:B------:R-:W-:Y:S01]  /*6c40*/  IMAD R15, R47, R15, RZ ;  /* 0x0000000f2f0f7224 */ /* 0x000fe200078e02ff */
[----:B------:R-:W-:Y:S01]  /*6c50*/  PRMT R64, R63, 0x8880, RZ ;  /* 0x000088803f407816 */ /* 0x000fe200000000ff */
[----:B------:R-:W-:Y:S01]  /*6c60*/  IMAD R13, R51, R50, R13 ;  /* 0x00000032330d7224 */ /* 0x000fe200078e020d */
[----:B------:R-:W-:Y:S01]  /*6c70*/  MOV R51, R76 ;  /* 0x0000004c00337202 */ /* 0x000fe20000000f00 */
[----:B------:R-:W-:Y:S01]  /*6c80*/  IMAD R16, R47, R16, RZ ;  /* 0x000000102f107224 */ /* 0x000fe200078e02ff */
[----:B------:R-:W-:Y:S01]  /*6c90*/  I2IP.S8.S32.SAT R109, R9, R8, R109 ;  /* 0x00000008096d7239 */ /* 0x000fe2000000146d */
[-C--:B------:R-:W-:Y:S01]  /*6ca0*/  IMAD R14, R49, R50.reuse, R14 ;  /* 0x00000032310e7224 */ /* 0x080fe200078e020e */
[----:B------:R-:W-:Y:S01]  /*6cb0*/  SHF.R.S32.HI R59, RZ, 0x18, R62 ;  /* 0x00000018ff3b7819 */ /* 0x000fe2000001143e */
[----:B------:R-:W-:Y:S01]  /*6cc0*/  IMAD R17, R47, R17, RZ ;  /* 0x000000112f117224 */ /* 0x000fe200078e02ff */
[----:B------:R-:W-:Y:S01]  /*6cd0*/  SHF.L.U32 R71, R60, 0x8, RZ ;  /* 0x000000083c477819 */ /* 0x000fe200000006ff */
[----:B------:R-:W-:Y:S01]  /*6ce0*/  IMAD R15, R55, R50, R15 ;  /* 0x00000032370f7224 */ /* 0x000fe200078e020f */
[----:B------:R-:W-:Y:S01]  /*6cf0*/  SHF.R.S32.HI R60, RZ, 0x18, R63 ;  /* 0x00000018ff3c7819 */ /* 0x000fe2000001143f */
[----:B------:R-:W-:Y:S01]  /*6d00*/  IMAD R18, R47, R18, RZ ;  /* 0x000000122f127224 */ /* 0x000fe200078e02ff */
[----:B------:R-:W-:Y:S01]  /*6d10*/  SHF.L.U32 R65, R62, 0x8, RZ ;  /* 0x000000083e417819 */ /* 0x000fe200000006ff */
[----:B------:R-:W-:Y:S01]  /*6d20*/  IMAD R16, R51, R50, R16 ;  /* 0x0000003233107224 */ /* 0x000fe200078e0210 */
[----:B------:R-:W-:Y:S01]  /*6d30*/  I2IP.S8.S32.SAT R110, R15, R14, RZ ;  /* 0x0000000e0f6e7239 */ /* 0x000fe200000014ff */
[----:B------:R-:W-:Y:S01]  /*6d40*/  IMAD R19, R47, R19, RZ ;  /* 0x000000132f137224 */ /* 0x000fe200078e02ff */
[----:B------:R-:W-:Y:S01]  /*6d50*/  SHF.R.S32.HI R51, RZ, 0x18, R72 ;  /* 0x00000018ff337819 */ /* 0x000fe20000011448 */
[----:B------:R-:W-:Y:S01]  /*6d60*/  IMAD R17, R52, R50, R17 ;  /* 0x0000003234117224 */ /* 0x000fe200078e0211 */
[----:B------:R-:W-:Y:S01]  /*6d70*/  I2IP.S8.S32.SAT R110, R13, R12, R110 ;  /* 0x0000000c0d6e7239 */ /* 0x000fe2000000146e */
[----:B------:R-:W-:Y:S01]  /*6d80*/  IMAD R0, R47, R20, RZ ;  /* 0x000000142f007224 */ /* 0x000fe200078e02ff */
[----:B------:R-:W-:Y:S01]  /*6d90*/  SHF.R.S32.HI R52, RZ, 0x18, R71 ;  /* 0x00000018ff347819 */ /* 0x000fe20000011447 */
[-C--:B------:R-:W-:Y:S01]  /*6da0*/  IMAD R18, R53, R50.reuse, R18 ;  /* 0x0000003235127224 */ /* 0x080fe200078e0212 */
[----:B------:R-:W-:Y:S01]  /*6db0*/  SHF.R.S32.HI R53, RZ, 0x18, R68 ;  /* 0x00000018ff357819 */ /* 0x000fe20000011444 */
[----:B------:R-:W-:Y:S01]  /*6dc0*/  IMAD.MOV.U32 R49, RZ, RZ, R73 ;  /* 0x000000ffff317224 */ /* 0x000fe200078e0049 */
[----:B------:R-:W-:Y:S01]  /*6dd0*/  SHF.L.U32 R62, R63, 0x10, RZ ;  /* 0x000000103f3e7819 */ /* 0x000fe200000006ff */
[C---:B------:R-:W-:Y:S02]  /*6de0*/  IMAD R2, R47.reuse, R21, RZ ;  /* 0x000000152f027224 */ /* 0x040fe400078e02ff */
[----:B------:R-:W-:Y:S02]  /*6df0*/  IMAD R19, R56, R50, R19 ;  /* 0x0000003238137224 */ /* 0x000fe400078e0213 */
[----:B------:R-:W-:Y:S02]  /*6e00*/  IMAD R3, R47, R22, RZ ;  /* 0x000000162f037224 */ /* 0x000fe400078e02ff */
[----:B------:R-:W-:Y:S01]  /*6e10*/  IMAD R0, R49, R50, R0 ;  /* 0x0000003231007224 */ /* 0x000fe200078e0200 */
[----:B------:R-:W-:Y:S01]  /*6e20*/  I2IP.S8.S32.SAT R111, R19, R18, RZ ;  /* 0x00000012136f7239 */ /* 0x000fe200000014ff */
[----:B------:R-:W-:Y:S01]  /*6e30*/  IMAD R23, R47, R23, RZ ;  /* 0x000000172f177224 */ /* 0x000fe200078e02ff */
[----:B------:R-:W-:Y:S01]  /*6e40*/  MOV R49, R70 ;  /* 0x0000004600317202 */ /* 0x000fe20000000f00 */
[----:B------:R-:W-:Y:S01]  /*6e50*/  IMAD R2, R51, R50, R2 ;  /* 0x0000003233027224 */ /* 0x000fe200078e0202 */
[----:B------:R-:W-:Y:S01]  /*6e60*/  I2IP.S8.S32.SAT R111, R17, R16, R111 ;  /* 0x00000010116f7239 */ /* 0x000fe2000000146f */
[C---:B------:R-:W-:Y:S01]  /*6e70*/  IMAD R20, R47.reuse, R24, RZ ;  /* 0x000000182f147224 */ /* 0x040fe200078e02ff */
[----:B------:R-:W-:Y:S01]  /*6e80*/  SHF.R.S32.HI R51, RZ, 0x18, R69 ;  /* 0x00000018ff337819 */ /* 0x000fe20000011445 */
[-C--:B------:R-:W-:Y:S01]  /*6e90*/  IMAD R3, R52, R50.reuse, R3 ;  /* 0x0000003234037224 */ /* 0x080fe200078e0203 */
[----:B------:R-:W-:Y:S01]  /*6ea0*/  SHF.R.S32.HI R52, RZ, 0x18, R62 ;  /* 0x00000018ff347819 */ /* 0x000fe2000001143e */
[----:B------:R-:W-:Y:S01]  /*6eb0*/  IMAD R21, R47, R25, RZ ;  /* 0x000000192f157224 */ /* 0x000fe200078e02ff */
[----:B------:R1:W-:Y:S01]  /*6ec0*/  STS.128 [R95+UR49+0x3200], R108 ;  /* 0x0032006c5f007988 */ /* 0x0003e20008000c31 */
[----:B------:R-:W-:Y:S02]  /*6ed0*/  IMAD R23, R57, R50, R23 ;  /* 0x0000003239177224 */ /* 0x000fe400078e0217 */
[----:B------:R-:W-:Y:S02]  /*6ee0*/  IMAD R22, R47, R26, RZ ;  /* 0x0000001a2f167224 */ /* 0x000fe400078e02ff */
[-C--:B------:R-:W-:Y:S01]  /*6ef0*/  IMAD R20, R49, R50.reuse, R20 ;  /* 0x0000003231147224 */ /* 0x080fe200078e0214 */
[----:B------:R-:W-:Y:S01]  /*6f00*/  I2IP.S8.S32.SAT R113, R23, R3, RZ ;  /* 0x0000000317717239 */ /* 0x000fe200000014ff */
[----:B------:R-:W-:Y:S01]  /*6f10*/  IMAD R27, R47, R27, RZ ;  /* 0x0000001b2f1b7224 */ /* 0x000fe200078e02ff */
[----:B------:R-:W-:Y:S01]  /*6f20*/  MOV R49, R67 ;  /* 0x0000004300317202 */ /* 0x000fe20000000f00 */
[----:B------:R-:W-:Y:S01]  /*6f30*/  IMAD R21, R51, R50, R21 ;  /* 0x0000003233157224 */ /* 0x000fe200078e0215 */
[----:B------:R-:W-:Y:S01]  /*6f40*/  I2IP.S8.S32.SAT R116, R2, R0, R113 ;  /* 0x0000000002747239 */ /* 0x000fe20000001471 */
[----:B------:R-:W-:Y:S01]  /*6f50*/  IMAD R24, R47, R28, RZ ;  /* 0x0000001c2f187224 */ /* 0x000fe200078e02ff */
[----:B------:R-:W-:Y:S01]  /*6f60*/  SHF.R.S32.HI R51, RZ, 0x18, R66 ;  /* 0x00000018ff337819 */ /* 0x000fe20000011442 */
[-C--:B------:R-:W-:Y:S01]  /*6f70*/  IMAD R22, R53, R50.reuse, R22 ;  /* 0x0000003235167224 */ /* 0x080fe200078e0216 */
[----:B------:R-:W-:Y:S01]  /*6f80*/  IADD3 R113, PT, PT, R44, 0x1, RZ ;  /* 0x000000012c717810 */ /* 0x000fe20007ffe0ff */
[-C--:B------:R-:W-:Y:S02]  /*6f90*/  IMAD R27, R58, R50.reuse, R27 ;  /* 0x000000323a1b7224 */ /* 0x080fe400078e021b */
[----:B------:R-:W-:Y:S02]  /*6fa0*/  IMAD R25, R47, R29, RZ ;  /* 0x0000001d2f197224 */ /* 0x000fe400078e02ff */
[----:B------:R-:W-:Y:S01]  /*6fb0*/  IMAD R24, R49, R50, R24 ;  /* 0x0000003231187224 */ /* 0x000fe200078e0218 */
[----:B------:R-:W-:Y:S01]  /*6fc0*/  SHF.R.S32.HI R49, RZ, 0x18, R65 ;  /* 0x00000018ff317819 */ /* 0x000fe20000011441 */
[----:B------:R-:W-:Y:S01]  /*6fd0*/  IMAD R26, R47, R30, RZ ;  /* 0x0000001e2f1a7224 */ /* 0x000fe200078e02ff */
[----:B------:R-:W-:Y:S01]  /*6fe0*/  I2IP.S8.S32.SAT R117, R27, R22, RZ ;  /* 0x000000161b757239 */ /* 0x000fe200000014ff */
[----:B------:R-:W-:Y:S02]  /*6ff0*/  IMAD.SHL.U32 R61, R63, 0x100, RZ ;  /* 0x000001003f3d7824 */ /* 0x000fe400078e00ff */
[----:B------:R-:W-:Y:S01]  /*7000*/  IMAD R31, R47, R31, RZ ;  /* 0x0000001f2f1f7224 */ /* 0x000fe200078e02ff */
[----:B------:R-:W-:Y:S01]  /*7010*/  I2IP.S8.S32.SAT R117, R21, R20, R117 ;  /* 0x0000001415757239 */ /* 0x000fe20000001475 */
[----:B------:R-:W-:Y:S01]  /*7020*/  IMAD R25, R51, R50, R25 ;  /* 0x0000003233197224 */ /* 0x000fe200078e0219 */
[----:B------:R-:W-:Y:S01]  /*7030*/  MOV R51, R64 ;  /* 0x0000004000337202 */ /* 0x000fe20000000f00 */
[----:B------:R-:W-:Y:S01]  /*7040*/  IMAD R28, R47, R32, RZ ;  /* 0x000000202f1c7224 */ /* 0x000fe200078e02ff */
[----:B------:R-:W-:Y:S01]  /*7050*/  SHF.R.S32.HI R53, RZ, 0x18, R61 ;  /* 0x00000018ff357819 */ /* 0x000fe2000001143d */
[-C--:B------:R-:W-:Y:S02]  /*7060*/  IMAD R26, R49, R50.reuse, R26 ;  /* 0x00000032311a7224 */ /* 0x080fe400078e021a */
[----:B------:R-:W-:Y:S02]  /*7070*/  IMAD R29, R47, R33, RZ ;  /* 0x000000212f1d7224 */ /* 0x000fe400078e02ff */
[-C--:B------:R-:W-:Y:S02]  /*7080*/  IMAD R31, R59, R50.reuse, R31 ;  /* 0x000000323b1f7224 */ /* 0x080fe400078e021f */
[----:B------:R-:W-:Y:S02]  /*7090*/  IMAD R28, R51, R50, R28 ;  /* 0x00000032331c7224 */ /* 0x000fe400078e021c */
[----:B------:R-:W-:Y:S01]  /*70a0*/  IMAD R30, R47, R34, RZ ;  /* 0x000000222f1e7224 */ /* 0x000fe200078e02ff */
[----:B------:R-:W-:Y:S01]  /*70b0*/  I2IP.S8.S32.SAT R114, R31, R26, RZ ;  /* 0x0000001a1f727239 */ /* 0x000fe200000014ff */
[----:B------:R-:W-:Y:S02]  /*70c0*/  IMAD R29, R52, R50, R29 ;  /* 0x00000032341d7224 */ /* 0x000fe400078e021d */
[----:B------:R-:W-:Y:S01]  /*70d0*/  IMAD R35, R47, R35, RZ ;  /* 0x000000232f237224 */ /* 0x000fe200078e02ff */
[----:B------:R-:W-:Y:S01]  /*70e0*/  I2IP.S8.S32.SAT R118, R25, R24, R114 ;  /* 0x0000001819767239 */ /* 0x000fe20000001472 */
[-C--:B------:R-:W-:Y:S02]  /*70f0*/  IMAD R30, R53, R50.reuse, R30 ;  /* 0x00000032351e7224 */ /* 0x080fe400078e021e */
[----:B------:R-:W-:Y:S05]  /*7100*/  IMAD R35, R60, R50, R35 ;  /* 0x000000323c237224 */ /* 0x000fea00078e0223 */
[----:B------:R-:W-:Y:S04]  /*7110*/  I2IP.S8.S32.SAT R115, R35, R30, RZ ;  /* 0x0000001e23737239 */ /* 0x000fe800000014ff */
[----:B------:R-:W-:Y:S05]  /*7120*/  I2IP.S8.S32.SAT R119, R29, R28, R115 ;  /* 0x0000001c1d777239 */ /* 0x000fea0000001473 */
        /* <DEDUP_REMOVED lines=9> */
[----:B------:R-:W-:Y:S02]  /*71c0*/  UIADD3 UR8, UP0, UPT, UR52, 0x680, URZ ;  /* 0x0000068034087890 */ /* 0x000fe4000ff1e0ff */
[----:B------:R-:W-:Y:S02]  /*71d0*/  UIADD3 UR5, UPT, UPT, UR41, 0x40, URZ ;  /* 0x0000004029057890 */ /* 0x000fe4000fffe0ff */
[----:B------:R-:W-:Y:S02]  /*71e0*/  UIADD3 UR4, UPT, UPT, UR49, 0x3200, URZ ;  /* 0x0000320031047890 */ /* 0x000fe4000fffe0ff */
[----:B------:R-:W-:Y:S01]  /*71f0*/  UIADD3.X UR9, UPT, UPT, URZ, UR53, URZ, UP0, !UPT ;  /* 0x00000035ff097290 */ /* 0x000fe200087fe4ff */
[----:B------:R-:W-:Y:S01]  /*7200*/  UMOV UR6, UR42 ;  /* 0x0000002a00067c82 */ /* 0x000fe20008000000 */
[----:B------:R-:W-:Y:S07]  /*7210*/  UMOV UR7, UR36 ;  /* 0x0000002400077c82 */ /* 0x000fee0008000000 */
[----:B------:R2:W-:Y:S01]  /*7220*/  UTMASTG.3D [UR4], [UR8] ;  /* 0x00000004080073b5 */ /* 0x0005e20008010000 */
[----:B------:R0:W-:Y:S01]  /*7230*/  UTMACMDFLUSH ;  /* 0x00000000000079b7 */ /* 0x0001e20000000000 */
[----:B--2---:R-:W-:Y:S04]  /*7240*/  DEPBAR.LE SB0, 0x1 ;  /* 0x000080400000791a */ /* 0x004fe80000000000 */
.L_x_106:
[----:B------:R-:W-:Y:S05]  /*7250*/  BSYNC.RECONVERGENT B0 ;  /* 0x0000000000007941 */ /* 0x000fea0003800200 */
.L_x_105:
[----:B------:R-:W-:Y:S01]  /*7260*/  BAR.SYNC.DEFER_BLOCKING 0x1, 0x80 ;  /* 0x0042000000007b1d */ /* 0x000fe20000010000 */
[----:B------:R-:W-:Y:S01]  /*7270*/  ISETP.NE.AND P2, PT, R106, RZ, PT ;  /* 0x000000ff6a00720c */ /* 0x000fe20003f45270 */
[----:B------:R-:W-:Y:S01]  /*7280*/  IMAD.IADD R20, R43, 0x1, R83 ;  /* 0x000000012b147824 */ /* 0x000fe200078e0253 */
[----:B------:R-:W-:Y:S01]  /*7290*/  ISETP.NE.AND P0, PT, R107, 0x2, PT ;  /* 0x000000026b00780c */ /* 0x000fe20003f05270 */
[----:B------:R-:W-:Y:S01]  /*72a0*/  IMAD.IADD R21, R45, 0x1, R90 ;  /* 0x000000012d157824 */ /* 0x000fe200078e025a */
[----:B------:R-:W-:Y:S02]  /*72b0*/  ISETP.NE.AND P1, PT, R113, 0x4, PT ;  /* 0x000000047100780c */ /* 0x000fe40003f25270 */
[----:B------:R-:W-:Y:S02]  /*72c0*/  SEL R0, RZ, 0x1, P0 ;  /* 0x00000001ff007807 */ /* 0x000fe40000000000 */
[----:B------:R-:W-:Y:S02]  /*72d0*/  SEL R3, RZ, 0x1, P1 ;  /* 0x00000001ff037807 */ /* 0x000fe40000800000 */
[----:B------:R-:W-:Y:S02]  /*72e0*/  LOP3.LUT R101, R101, R0, RZ, 0x3c, !PT ;  /* 0x0000000065657212 */ /* 0x000fe400078e3cff */
[----:B------:R-:W-:Y:S02]  /*72f0*/  LOP3.LUT R102, R102, R3, RZ, 0x3c, !PT ;  /* 0x0000000366667212 */ /* 0x000fe400078e3cff */
[----:B------:R-:W-:Y:S02]  /*7300*/  @P2 R2UR UR36, R98 ;  /* 0x00000000622422ca */ /* 0x000fe400000e0000 */
[----:B------:R-:W-:Y:S02]  /*7310*/  SEL R107, R107, RZ, P0 ;  /* 0x000000ff6b6b7207 */ /* 0x000fe40000000000 */
[----:B------:R-:W-:Y:S01]  /*7320*/  SEL R44, R113, RZ, P1 ;  /* 0x000000ff712c7207 */ /* 0x000fe20000800000 */
[----:B------:R-:W-:Y:S10]  /*7330*/  @P2 BRA `(.L_x_107) ;  /* 0xffffffd400d82947 */ /* 0x000ff4000383ffff */
[----:B------:R-:W-:Y:S05]  /*7340*/  EXIT ;  /* 0x000000000000794d */ /* 0x000fea0003800000 */
.L_x_19:
[----:B--2---:R2:W1:Y:S02]  /*7350*/  SYNCS.PHASECHK.TRANS64.TRYWAIT P0, [R3+URZ+0x110], R2 ;  /* 0x00011002030075a7 */ /* 0x00446400080011ff */
[----:B-1----:R-:W-:Y:S05]  /*7360*/  @!P0 NANOSLEEP.SYNCS 0x989680 ;  /* 0x009896800000895d */ /* 0x002fea0003900000 */
[----:B------:R-:W1:Y:S02]  /*7370*/  @!P0 SYNCS.PHASECHK.TRANS64 P0, [R3+URZ+0x110], R2 ;  /* 0x00011002030085a7 */ /* 0x000e6400080010ff */
[----:B-1----:R-:W-:Y:S05]  /*7380*/  @!P0 BRA `(.L_x_19) ;  /* 0xfffffffc00f08947 */ /* 0x002fea000383ffff */
[----:B------:R-:W-:Y:S05]  /*7390*/  BRA `(.L_x_108) ;  /* 0xffffffa000987947 */ /* 0x000fea000383ffff */
.L_x_22:
[----:B-1----:R-:W-:-:S07]  /*73a0*/  MOV R2, UR33 ;  /* 0x0000002100027c02 */ /* 0x002fce0008000f00 */
.L_x_109:
[----:B-1----:R1:W2:Y:S02]  /*73b0*/  SYNCS.PHASECHK.TRANS64.TRYWAIT P0, [R2+URZ+0x38], R5 ;  /* 0x00003805020075a7 */ /* 0x0022a400080011ff */
[----:B--2---:R-:W-:Y:S05]  /*73c0*/  @!P0 NANOSLEEP.SYNCS 0x989680 ;  /* 0x009896800000895d */ /* 0x004fea0003900000 */
[----:B------:R-:W2:Y:S02]  /*73d0*/  @!P0 SYNCS.PHASECHK.TRANS64 P0, [R2+URZ+0x38], R5 ;  /* 0x00003805020085a7 */ /* 0x000ea400080010ff */
[----:B--2---:R-:W-:Y:S05]  /*73e0*/  @!P0 BRA `(.L_x_109) ;  /* 0xfffffffc00f08947 */ /* 0x004fea000383ffff */
[----:B------:R-:W-:Y:S05]  /*73f0*/  BRA `(.L_x_21) ;  /* 0xffffffa000e87947 */ /* 0x000fea000383ffff */
.L_x_28:
[----:B-1----:R-:W-:-:S07]  /*7400*/  MOV R2, UR17 ;  /* 0x0000001100027c02 */ /* 0x002fce0008000f00 */
.L_x_110:
[----:B-1----:R1:W2:Y:S02]  /*7410*/  SYNCS.PHASECHK.TRANS64.TRYWAIT P0, [R2+URZ+0x38], R5 ;  /* 0x00003805020075a7 */ /* 0x0022a400080011ff */
[----:B--2---:R-:W-:Y:S05]  /*7420*/  @!P0 NANOSLEEP.SYNCS 0x989680 ;  /* 0x009896800000895d */ /* 0x004fea0003900000 */
[----:B------:R-:W2:Y:S02]  /*7430*/  @!P0 SYNCS.PHASECHK.TRANS64 P0, [R2+URZ+0x38], R5 ;  /* 0x00003805020085a7 */ /* 0x000ea400080010ff */
[----:B--2---:R-:W-:Y:S05]  /*7440*/  @!P0 BRA `(.L_x_110) ;  /* 0xfffffffc00f08947 */ /* 0x004fea000383ffff */
[----:B------:R-:W-:Y:S05]  /*7450*/  BRA `(.L_x_27) ;  /* 0xffffffa400907947 */ /* 0x000fea000383ffff */
.L_x_32:
[----:B-1----:R1:W2:Y:S02]  /*7460*/  SYNCS.PHASECHK.TRANS64.TRYWAIT P0, [R2+URZ+0xa0], R3 ;  /* 0x0000a003020075a7 */ /* 0x0022a400080011ff */
[----:B--2---:R-:W-:Y:S05]  /*7470*/  @!P0 NANOSLEEP.SYNCS 0x989680 ;  /* 0x009896800000895d */ /* 0x004fea0003900000 */
[----:B------:R-:W2:Y:S02]  /*7480*/  @!P0 SYNCS.PHASECHK.TRANS64 P0, [R2+URZ+0xa0], R3 ;  /* 0x0000a003020085a7 */ /* 0x000ea400080010ff */
[----:B--2---:R-:W-:Y:S05]  /*7490*/  @!P0 BRA `(.L_x_32) ;  /* 0xfffffffc00f08947 */ /* 0x004fea000383ffff */
[----:B------:R-:W-:Y:S05]  /*74a0*/  BRA `(.L_x_111) ;  /* 0xffffffa800207947 */ /* 0x000fea000383ffff */
.L_x_36:
[----:B----4-:R-:W-:-:S07]  /*74b0*/  MOV R0, UR5 ;  /* 0x0000000500007c02 */ /* 0x010fce0008000f00 */
.L_x_112:
[----:B-1----:R1:W2:Y:S02]  /*74c0*/  SYNCS.PHASECHK.TRANS64.TRYWAIT P0, [R0+URZ], R3 ;  /* 0x00000003000075a7 */ /* 0x0022a400080011ff */
[----:B--2---:R-:W-:Y:S05]  /*74d0*/  @!P0 NANOSLEEP.SYNCS 0x989680 ;  /* 0x009896800000895d */ /* 0x004fea0003900000 */
[----:B------:R-:W2:Y:S02]  /*74e0*/  @!P0 SYNCS.PHASECHK.TRANS64 P0, [R0+URZ], R3 ;  /* 0x00000003000085a7 */ /* 0x000ea400080010ff */
[----:B--2---:R-:W-:Y:S05]  /*74f0*/  @!P0 BRA `(.L_x_112) ;  /* 0xfffffffc00f08947 */ /* 0x004fea000383ffff */
[----:B------:R-:W-:Y:S05]  /*7500*/  BRA `(.L_x_113) ;  /* 0xffffffac00907947 */ /* 0x000fea000383ffff */
.L_x_37:
[----:B----4-:R-:W-:-:S07]  /*7510*/  MOV R0, UR5 ;  /* 0x0000000500007c02 */ /* 0x010fce0008000f00 */
.L_x_114:
[----:B-1----:R1:W2:Y:S02]  /*7520*/  SYNCS.PHASECHK.TRANS64.TRYWAIT P0, [R0+URZ], R3 ;  /* 0x00000003000075a7 */ /* 0x0022a400080011ff */
[----:B--2---:R-:W-:Y:S05]  /*7530*/  @!P0 NANOSLEEP.SYNCS 0x989680 ;  /* 0x009896800000895d */ /* 0x004fea0003900000 */
[----:B------:R-:W2:Y:S02]  /*7540*/  @!P0 SYNCS.PHASECHK.TRANS64 P0, [R0+URZ], R3 ;  /* 0x00000003000085a7 */ /* 0x000ea400080010ff */
[----:B--2---:R-:W-:Y:S05]  /*7550*/  @!P0 BRA `(.L_x_114) ;  /* 0xfffffffc00f08947 */ /* 0x004fea000383ffff */
[----:B------:R-:W-:Y:S05]  /*7560*/  BRA `(.L_x_115) ;  /* 0xffffffac009c7947 */ /* 0x000fea000383ffff */
.L_x_38:
[----:B----4-:R-:W-:-:S07]  /*7570*/  MOV R0, UR5 ;  /* 0x0000000500007c02 */ /* 0x010fce0008000f00 */
.L_x_116:
[----:B-1----:R1:W2:Y:S02]  /*7580*/  SYNCS.PHASECHK.TRANS64.TRYWAIT P0, [R0+URZ], R3 ;  /* 0x00000003000075a7 */ /* 0x0022a400080011ff */
[----:B--2---:R-:W-:Y:S05]  /*7590*/  @!P0 NANOSLEEP.SYNCS 0x989680 ;  /* 0x009896800000895d */ /* 0x004fea0003900000 */
[----:B------:R-:W2:Y:S02]  /*75a0*/  @!P0 SYNCS.PHASECHK.TRANS64 P0, [R0+URZ], R3 ;  /* 0x00000003000085a7 */ /* 0x000ea400080010ff */
[----:B--2---:R-:W-:Y:S05]  /*75b0*/  @!P0 BRA `(.L_x_116) ;  /* 0xfffffffc00f08947 */ /* 0x004fea000383ffff */
[----:B------:R-:W-:Y:S05]  /*75c0*/  BRA `(.L_x_117) ;  /* 0xffffffac00a87947 */ /* 0x000fea000383ffff */
.L_x_39:
[----:B----4-:R-:W-:-:S07]  /*75d0*/  MOV R0, UR5 ;  /* 0x0000000500007c02 */ /* 0x010fce0008000f00 */
.L_x_118:
[----:B-1----:R1:W2:Y:S02]  /*75e0*/  SYNCS.PHASECHK.TRANS64.TRYWAIT P0, [R0+URZ], R3 ;  /* 0x00000003000075a7 */ /* 0x0022a400080011ff */
[----:B--2---:R-:W-:Y:S05]  /*75f0*/  @!P0 NANOSLEEP.SYNCS 0x989680 ;  /* 0x009896800000895d */ /* 0x004fea0003900000 */
[----:B------:R-:W2:Y:S02]  /*7600*/  @!P0 SYNCS.PHASECHK.TRANS64 P0, [R0+URZ], R3 ;  /* 0x00000003000085a7 */ /* 0x000ea400080010ff */
[----:B--2---:R-:W-:Y:S05]  /*7610*/  @!P0 BRA `(.L_x_118) ;  /* 0xfffffffc00f08947 */ /* 0x004fea000383ffff */
[----:B------:R-:W-:Y:S05]  /*7620*/  BRA `(.L_x_119) ;  /* 0xffffffac00b47947 */ /* 0x000fea000383ffff */
.L_x_40:
[----:B----4-:R-:W-:-:S07]  /*7630*/  MOV R0, UR5 ;  /* 0x0000000500007c02 */ /* 0x010fce0008000f00 */
.L_x_120:
[----:B-1----:R1:W2:Y:S02]  /*7640*/  SYNCS.PHASECHK.TRANS64.TRYWAIT P0, [R0+URZ], R3 ;  /* 0x00000003000075a7 */ /* 0x0022a400080011ff */
[----:B--2---:R-:W-:Y:S05]  /*7650*/  @!P0 NANOSLEEP.SYNCS 0x989680 ;  /* 0x009896800000895d */ /* 0x004fea0003900000 */
[----:B------:R-:W2:Y:S02]  /*7660*/  @!P0 SYNCS.PHASECHK.TRANS64 P0, [R0+URZ], R3 ;  /* 0x00000003000085a7 */ /* 0x000ea400080010ff */
[----:B--2---:R-:W-:Y:S05]  /*7670*/  @!P0 BRA `(.L_x_120) ;  /* 0xfffffffc00f08947 */ /* 0x004fea000383ffff */
[----:B------:R-:W-:Y:S05]  /*7680*/  BRA `(.L_x_121) ;  /* 0xffffffac00c07947 */ /* 0x000fea000383ffff */
.L_x_41:
[----:B----4-:R-:W-:-:S07]  /*7690*/  MOV R0, UR5 ;  /* 0x0000000500007c02 */ /* 0x010fce0008000f00 */
.L_x_122:
[----:B-1----:R1:W2:Y:S02]  /*76a0*/  SYNCS.PHASECHK.TRANS64.TRYWAIT P0, [R0+URZ], R3 ;  /* 0x00000003000075a7 */ /* 0x0022a400080011ff */
[----:B--2---:R-:W-:Y:S05]  /*76b0*/  @!P0 NANOSLEEP.SYNCS 0x989680 ;  /* 0x009896800000895d */ /* 0x004fea0003900000 */
[----:B------:R-:W2:Y:S02]  /*76c0*/  @!P0 SYNCS.PHASECHK.TRANS64 P0, [R0+URZ], R3 ;  /* 0x00000003000085a7 */ /* 0x000ea400080010ff */
[----:B--2---:R-:W-:Y:S05]  /*76d0*/  @!P0 BRA `(.L_x_122) ;  /* 0xfffffffc00f08947 */ /* 0x004fea000383ffff */
[----:B------:R-:W-:Y:S05]  /*76e0*/  BRA `(.L_x_123) ;  /* 0xffffffac00cc7947 */ /* 0x000fea000383ffff */
.L_x_44:
[----:B-1----:R1:W2:Y:S02]  /*76f0*/  SYNCS.PHASECHK.TRANS64.TRYWAIT P0, [R0+URZ+0x100], R5 ;  /* 0x00010005000075a7 */ /* 0x0022a400080011ff */
[----:B--2---:R-:W-:Y:S05]  /*7700*/  @!P0 NANOSLEEP.SYNCS 0x989680 ;  /* 0x009896800000895d */ /* 0x004fea0003900000 */
[----:B------:R-:W2:Y:S02]  /*7710*/  @!P0 SYNCS.PHASECHK.TRANS64 P0, [R0+URZ+0x100], R5 ;  /* 0x00010005000085a7 */ /* 0x000ea400080010ff */
[----:B--2---:R-:W-:Y:S05]  /*7720*/  @!P0 BRA `(.L_x_44) ;  /* 0xfffffffc00f08947 */ /* 0x004fea000383ffff */
[----:B------:R-:W-:Y:S05]  /*7730*/  BRA `(.L_x_124) ;  /* 0xffffffb000287947 */ /* 0x000fea000383ffff */
.L_x_45:
[----:B------:R-:W-:-:S07]  /*7740*/  MOV R0, UR5 ;  /* 0x0000000500007c02 */ /* 0x000fce0008000f00 */
.L_x_125:
[----:B-1----:R1:W2:Y:S02]  /*7750*/  SYNCS.PHASECHK.TRANS64.TRYWAIT P0, [R0+URZ+0xb0], R5 ;  /* 0x0000b005000075a7 */ /* 0x0022a400080011ff */
[----:B--2---:R-:W-:Y:S05]  /*7760*/  @!P0 NANOSLEEP.SYNCS 0x989680 ;  /* 0x009896800000895d */ /* 0x004fea0003900000 */
[----:B------:R-:W2:Y:S02]  /*7770*/  @!P0 SYNCS.PHASECHK.TRANS64 P0, [R0+URZ+0xb0], R5 ;  /* 0x0000b005000085a7 */ /* 0x000ea400080010ff */
[----:B--2---:R-:W-:Y:S05]  /*7780*/  @!P0 BRA `(.L_x_125) ;  /* 0xfffffffc00f08947 */ /* 0x004fea000383ffff */
[----:B------:R-:W-:Y:S05]  /*7790*/  BRA `(.L_x_126) ;  /* 0xffffffb000387947 */ /* 0x000fea000383ffff */
.L_x_46:
[----:B-1----:R1:W2:Y:S02]  /*77a0*/  SYNCS.PHASECHK.TRANS64.TRYWAIT P1, [R0+URZ+0xa0], R5 ;  /* 0x0000a005000075a7 */ /* 0x0022a400080211ff */
[----:B--2---:R-:W-:Y:S05]  /*77b0*/  @!P1 NANOSLEEP.SYNCS 0x989680 ;  /* 0x009896800000995d */ /* 0x004fea0003900000 */
[----:B------:R-:W2:Y:S02]  /*77c0*/  @!P1 SYNCS.PHASECHK.TRANS64 P1, [R0+URZ+0xa0], R5 ;  /* 0x0000a005000095a7 */ /* 0x000ea400080210ff */
[----:B--2---:R-:W-:Y:S05]  /*77d0*/  @!P1 BRA `(.L_x_46) ;  /* 0xfffffffc00f09947 */ /* 0x004fea000383ffff */
[----:B------:R-:W-:Y:S05]  /*77e0*/  BRA `(.L_x_127) ;  /* 0xffffffb000687947 */ /* 0x000fea000383ffff */
.L_x_49:
[----:B------:R-:W-:-:S07]  /*77f0*/  MOV R0, UR5 ;  /* 0x0000000500007c02 */ /* 0x000fce0008000f00 */
.L_x_128:
[----:B-1----:R1:W2:Y:S02]  /*7800*/  SYNCS.PHASECHK.TRANS64.TRYWAIT P0, [R0+URZ+0xb0], R3 ;  /* 0x0000b003000075a7 */ /* 0x0022a400080011ff */
[----:B--2---:R-:W-:Y:S05]  /*7810*/  @!P0 NANOSLEEP.SYNCS 0x989680 ;  /* 0x009896800000895d */ /* 0x004fea0003900000 */
[----:B------:R-:W2:Y:S02]  /*7820*/  @!P0 SYNCS.PHASECHK.TRANS64 P0, [R0+URZ+0xb0], R3 ;  /* 0x0000b003000085a7 */ /* 0x000ea400080010ff */
[----:B--2---:R-:W-:Y:S05]  /*7830*/  @!P0 BRA `(.L_x_128) ;  /* 0xfffffffc00f08947 */ /* 0x004fea000383ffff */
[----:B------:R-:W-:Y:S05]  /*7840*/  BRA `(.L_x_48) ;  /* 0xffffffb000bc7947 */ /* 0x000fea000383ffff */
.L_x_56:
[----:B-1----:R1:W2:Y:S02]  /*7850*/  SYNCS.PHASECHK.TRANS64.TRYWAIT P1, [R0+URZ+0xa0], R5 ;  /* 0x0000a005000075a7 */ /* 0x0022a400080211ff */
[----:B--2---:R-:W-:Y:S05]  /*7860*/  @!P1 NANOSLEEP.SYNCS 0x989680 ;  /* 0x009896800000995d */ /* 0x004fea0003900000 */
[----:B------:R-:W2:Y:S02]  /*7870*/  @!P1 SYNCS.PHASECHK.TRANS64 P1, [R0+URZ+0xa0], R5 ;  /* 0x0000a005000095a7 */ /* 0x000ea400080210ff */
[----:B--2---:R-:W-:Y:S05]  /*7880*/  @!P1 BRA `(.L_x_56) ;  /* 0xfffffffc00f09947 */ /* 0x004fea000383ffff */
[----:B------:R-:W-:Y:S05]  /*7890*/  BRA `(.L_x_129) ;  /* 0xffffffb8001c7947 */ /* 0x000fea000383ffff */
.L_x_57:
[----:B------:R-:W-:-:S07]  /*78a0*/  MOV R3, UR8 ;  /* 0x0000000800037c02 */ /* 0x000fce0008000f00 */
.L_x_130:
[----:B-1----:R1:W2:Y:S02]  /*78b0*/  SYNCS.PHASECHK.TRANS64.TRYWAIT P0, [R3+URZ+0xe0], R0 ;  /* 0x0000e000030075a7 */ /* 0x0022a400080011ff */
[----:B--2---:R-:W-:Y:S05]  /*78c0*/  @!P0 NANOSLEEP.SYNCS 0x989680 ;  /* 0x009896800000895d */ /* 0x004fea0003900000 */
[----:B------:R-:W2:Y:S02]  /*78d0*/  @!P0 SYNCS.PHASECHK.TRANS64 P0, [R3+URZ+0xe0], R0 ;  /* 0x0000e000030085a7 */ /* 0x000ea400080010ff */
[----:B--2---:R-:W-:Y:S05]  /*78e0*/  @!P0 BRA `(.L_x_130) ;  /* 0xfffffffc00f08947 */ /* 0x004fea000383ffff */
[----:B------:R-:W-:Y:S05]  /*78f0*/  BRA `(.L_x_131) ;  /* 0xffffffb8006c7947 */ /* 0x000fea000383ffff */
.L_x_60:
[----:B------:R-:W-:Y:S07]  /*7900*/  MOV R0, UR7 ;  /* 0x0000000700007c02 */ /* 0x000fee0008000f00 */
.L_x_132:
[----:B-1----:R1:W2:Y:S02]  /*7910*/  SYNCS.PHASECHK.TRANS64.TRYWAIT P0, [R0+URZ], R3 ;  /* 0x00000003000075a7 */ /* 0x0022a400080011ff */
[----:B--2---:R-:W-:Y:S05]  /*7920*/  @!P0 NANOSLEEP.SYNCS 0x989680 ;  /* 0x009896800000895d */ /* 0x004fea0003900000 */
[----:B------:R-:W2:Y:S02]  /*7930*/  @!P0 SYNCS.PHASECHK.TRANS64 P0, [R0+URZ], R3 ;  /* 0x00000003000085a7 */ /* 0x000ea400080010ff */
[----:B--2---:R-:W-:Y:S05]  /*7940*/  @!P0 BRA `(.L_x_132) ;  /* 0xfffffffc00f08947 */ /* 0x004fea000383ffff */
[----:B------:R-:W-:Y:S05]  /*7950*/  BRA `(.L_x_59) ;  /* 0xffffffb800887947 */ /* 0x000fea000383ffff */
.L_x_63:
[----:B------:R-:W-:-:S07]  /*7960*/  MOV R0, UR5 ;  /* 0x0000000500007c02 */ /* 0x000fce0008000f00 */
.L_x_133:
[----:B--2---:R2:W3:Y:S02]  /*7970*/  SYNCS.PHASECHK.TRANS64.TRYWAIT P0, [R0+URZ], R3 ;  /* 0x00000003000075a7 */ /* 0x0044e400080011ff */
[----:B---3--:R-:W-:Y:S05]  /*7980*/  @!P0 NANOSLEEP.SYNCS 0x989680 ;  /* 0x009896800000895d */ /* 0x008fea0003900000 */
[----:B------:R-:W3:Y:S02]  /*7990*/  @!P0 SYNCS.PHASECHK.TRANS64 P0, [R0+URZ], R3 ;  /* 0x00000003000085a7 */ /* 0x000ee400080010ff */
[----:B---3--:R-:W-:Y:S05]  /*79a0*/  @!P0 BRA `(.L_x_133) ;  /* 0xfffffffc00f08947 */ /* 0x008fea000383ffff */
[----:B------:R-:W-:Y:S05]  /*79b0*/  BRA `(.L_x_134) ;  /* 0xffffffbc003c7947 */ /* 0x000fea000383ffff */
.L_x_64:
[----:B------:R-:W-:-:S07]  /*79c0*/  MOV R0, UR5 ;  /* 0x0000000500007c02 */ /* 0x000fce0008000f00 */
.L_x_135:
[----:B-1----:R1:W2:Y:S02]  /*79d0*/  SYNCS.PHASECHK.TRANS64.TRYWAIT P0, [R0+URZ], R3 ;  /* 0x00000003000075a7 */ /* 0x0022a400080011ff */
[----:B--2---:R-:W-:Y:S05]  /*79e0*/  @!P0 NANOSLEEP.SYNCS 0x989680 ;  /* 0x009896800000895d */ /* 0x004fea0003900000 */
[----:B------:R-:W2:Y:S02]  /*79f0*/  @!P0 SYNCS.PHASECHK.TRANS64 P0, [R0+URZ], R3 ;  /* 0x00000003000085a7 */ /* 0x000ea400080010ff */
[----:B--2---:R-:W-:Y:S05]  /*7a00*/  @!P0 BRA `(.L_x_135) ;  /* 0xfffffffc00f08947 */ /* 0x004fea000383ffff */
[----:B------:R-:W-:Y:S05]  /*7a10*/  BRA `(.L_x_136) ;  /* 0xffffffbc00487947 */ /* 0x000fea000383ffff */
.L_x_65:
[----:B------:R-:W-:-:S07]  /*7a20*/  MOV R0, UR5 ;  /* 0x0000000500007c02 */ /* 0x000fce0008000f00 */
.L_x_137:
[----:B-1----:R1:W2:Y:S02]  /*7a30*/  SYNCS.PHASECHK.TRANS64.TRYWAIT P0, [R0+URZ], R3 ;  /* 0x00000003000075a7 */ /* 0x0022a400080011ff */
[----:B--2---:R-:W-:Y:S05]  /*7a40*/  @!P0 NANOSLEEP.SYNCS 0x989680 ;  /* 0x009896800000895d */ /* 0x004fea0003900000 */
[----:B------:R-:W2:Y:S02]  /*7a50*/  @!P0 SYNCS.PHASECHK.TRANS64 P0, [R0+URZ], R3 ;  /* 0x00000003000085a7 */ /* 0x000ea400080010ff */
[----:B--2---:R-:W-:Y:S05]  /*7a60*/  @!P0 BRA `(.L_x_137) ;  /* 0xfffffffc00f08947 */ /* 0x004fea000383ffff */
[----:B------:R-:W-:Y:S05]  /*7a70*/  BRA `(.L_x_138) ;  /* 0xffffffbc00547947 */ /* 0x000fea000383ffff */
.L_x_66:
[----:B------:R-:W-:-:S07]  /*7a80*/  MOV R0, UR7 ;  /* 0x0000000700007c02 */ /* 0x000fce0008000f00 */
.L_x_139:
[----:B-1----:R1:W2:Y:S02]  /*7a90*/  SYNCS.PHASECHK.TRANS64.TRYWAIT P0, [R0+URZ], R3 ;  /* 0x00000003000075a7 */ /* 0x0022a400080011ff */
[----:B--2---:R-:W-:Y:S05]  /*7aa0*/  @!P0 NANOSLEEP.SYNCS 0x989680 ;  /* 0x009896800000895d */ /* 0x004fea0003900000 */
[----:B------:R-:W2:Y:S02]  /*7ab0*/  @!P0 SYNCS.PHASECHK.TRANS64 P0, [R0+URZ], R3 ;  /* 0x00000003000085a7 */ /* 0x000ea400080010ff */
[----:B--2---:R-:W-:Y:S05]  /*7ac0*/  @!P0 BRA `(.L_x_139) ;  /* 0xfffffffc00f08947 */ /* 0x004fea000383ffff */
[----:B------:R-:W-:Y:S05]  /*7ad0*/  BRA `(.L_x_140) ;  /* 0xffffffbc00607947 */ /* 0x000fea000383ffff */
.L_x_71:
[----:B--2---:R2:W3:Y:S02]  /*7ae0*/  SYNCS.PHASECHK.TRANS64.TRYWAIT P0, [R0+URZ+0xa0], R3 ;  /* 0x0000a003000075a7 */ /* 0x0044e400080011ff */
[----:B---3--:R-:W-:Y:S05]  /*7af0*/  @!P0 NANOSLEEP.SYNCS 0x989680 ;  /* 0x009896800000895d */ /* 0x008fea0003900000 */
[----:B------:R-:W3:Y:S02]  /*7b00*/  @!P0 SYNCS.PHASECHK.TRANS64 P0, [R0+URZ+0xa0], R3 ;  /* 0x0000a003000085a7 */ /* 0x000ee400080010ff */
[----:B---3--:R-:W-:Y:S05]  /*7b10*/  @!P0 BRA `(.L_x_71) ;  /* 0xfffffffc00f08947 */ /* 0x008fea000383ffff */
[----:B------:R-:W-:Y:S05]  /*7b20*/  BRA `(.L_x_141) ;  /* 0xffffffc000647947 */ /* 0x000fea000383ffff */
.L_x_74:
[----:B------:R-:W-:Y:S07]  /*7b30*/  MOV R0, UR7 ;  /* 0x0000000700007c02 */ /* 0x000fee0008000f00 */
.L_x_142:
[----:B--2---:R2:W3:Y:S02]  /*7b40*/  SYNCS.PHASECHK.TRANS64.TRYWAIT P0, [R0+URZ+0x98], R3 ;  /* 0x00009803000075a7 */ /* 0x0044e400080011ff */
[----:B---3--:R-:W-:Y:S05]  /*7b50*/  @!P0 NANOSLEEP.SYNCS 0x989680 ;  /* 0x009896800000895d */ /* 0x008fea0003900000 */
[----:B------:R-:W3:Y:S02]  /*7b60*/  @!P0 SYNCS.PHASECHK.TRANS64 P0, [R0+URZ+0x98], R3 ;  /* 0x00009803000085a7 */ /* 0x000ee400080010ff */
[----:B---3--:R-:W-:Y:S05]  /*7b70*/  @!P0 BRA `(.L_x_142) ;  /* 0xfffffffc00f08947 */ /* 0x008fea000383ffff */
[----:B------:R-:W-:Y:S05]  /*7b80*/  BRA `(.L_x_73) ;  /* 0xffffffc400447947 */ /* 0x000fea000383ffff */
.L_x_77:
[----:B--2---:R-:W-:Y:S07]  /*7b90*/  MOV R3, UR7 ;  /* 0x0000000700037c02 */ /* 0x004fee0008000f00 */
.L_x_143:
[----:B-1----:R1:W2:Y:S02]  /*7ba0*/  SYNCS.PHASECHK.TRANS64.TRYWAIT P0, [R3+URZ+0x80], R12 ;  /* 0x0000800c030075a7 */ /* 0x0022a400080011ff */
[----:B--2---:R-:W-:Y:S05]  /*7bb0*/  @!P0 NANOSLEEP.SYNCS 0x989680 ;  /* 0x009896800000895d */ /* 0x004fea0003900000 */
[----:B------:R-:W2:Y:S02]  /*7bc0*/  @!P0 SYNCS.PHASECHK.TRANS64 P0, [R3+URZ+0x80], R12 ;  /* 0x0000800c030085a7 */ /* 0x000ea400080010ff */
[----:B--2---:R-:W-:Y:S05]  /*7bd0*/  @!P0 BRA `(.L_x_143) ;  /* 0xfffffffc00f08947 */ /* 0x004fea000383ffff */
[----:B------:R-:W-:Y:S05]  /*7be0*/  BRA `(.L_x_144) ;  /* 0xffffffc400bc7947 */ /* 0x000fea000383ffff */
.L_x_78:
[----:B------:R-:W-:Y:S07]  /*7bf0*/  MOV R3, UR7 ;  /* 0x0000000700037c02 */ /* 0x000fee0008000f00 */
.L_x_145:
[----:B-1----:R1:W2:Y:S02]  /*7c00*/  SYNCS.PHASECHK.TRANS64.TRYWAIT P0, [R3+URZ+0x88], R12 ;  /* 0x0000880c030075a7 */ /* 0x0022a400080011ff */
[----:B--2---:R-:W-:Y:S05]  /*7c10*/  @!P0 NANOSLEEP.SYNCS 0x989680 ;  /* 0x009896800000895d */ /* 0x004fea0003900000 */
[----:B------:R-:W2:Y:S02]  /*7c20*/  @!P0 SYNCS.PHASECHK.TRANS64 P0, [R3+URZ+0x88], R12 ;  /* 0x0000880c030085a7 */ /* 0x000ea400080010ff */
[----:B--2---:R-:W-:Y:S05]  /*7c30*/  @!P0 BRA `(.L_x_145) ;  /* 0xfffffffc00f08947 */ /* 0x004fea000383ffff */
[----:B------:R-:W-:Y:S05]  /*7c40*/  BRA `(.L_x_146) ;  /* 0xffffffc8003c7947 */ /* 0x000fea000383ffff */
.L_x_80:
[----:B------:R-:W-:-:S07]  /*7c50*/  MOV R0, UR7 ;  /* 0x0000000700007c02 */ /* 0x000fce0008000f00 */
.L_x_147:
[----:B-1----:R1:W3:Y:S02]  /*7c60*/  SYNCS.PHASECHK.TRANS64.TRYWAIT P0, [R0+URZ+0x80], R3 ;  /* 0x00008003000075a7 */ /* 0x0022e400080011ff */
[----:B---3--:R-:W-:Y:S05]  /*7c70*/  @!P0 NANOSLEEP.SYNCS 0x989680 ;  /* 0x009896800000895d */ /* 0x008fea0003900000 */
[----:B------:R-:W3:Y:S02]  /*7c80*/  @!P0 SYNCS.PHASECHK.TRANS64 P0, [R0+URZ+0x80], R3 ;  /* 0x00008003000085a7 */ /* 0x000ee400080010ff */
[----:B---3--:R-:W-:Y:S05]  /*7c90*/  @!P0 BRA `(.L_x_147) ;  /* 0xfffffffc00f08947 */ /* 0x008fea000383ffff */
[----:B------:R-:W-:Y:S05]  /*7ca0*/  BRA `(.L_x_148) ;  /* 0xffffffc800ac7947 */ /* 0x000fea000383ffff */
.L_x_82:
[----:B--2---:R2:W4:Y:S02]  /*7cb0*/  SYNCS.PHASECHK.TRANS64.TRYWAIT P0, [R0+URZ+0xa0], R3 ;  /* 0x0000a003000075a7 */ /* 0x00452400080011ff */
[----:B----4-:R-:W-:Y:S05]  /*7cc0*/  @!P0 NANOSLEEP.SYNCS 0x989680 ;  /* 0x009896800000895d */ /* 0x010fea0003900000 */
[----:B------:R-:W4:Y:S02]  /*7cd0*/  @!P0 SYNCS.PHASECHK.TRANS64 P0, [R0+URZ+0xa0], R3 ;  /* 0x0000a003000085a7 */ /* 0x000f2400080010ff */
[----:B----4-:R-:W-:Y:S05]  /*7ce0*/  @!P0 BRA `(.L_x_82) ;  /* 0xfffffffc00f08947 */ /* 0x010fea000383ffff */
[----:B------:R-:W-:Y:S05]  /*7cf0*/  BRA `(.L_x_149) ;  /* 0xffffffcc007c7947 */ /* 0x000fea000383ffff */
.L_x_93:
[----:B-1----:R1:W3:Y:S02]  /*7d00*/  SYNCS.PHASECHK.TRANS64.TRYWAIT P1, [R0+URZ+0x70], R3 ;  /* 0x00007003000075a7 */ /* 0x0022e400080211ff */
[----:B---3--:R-:W-:Y:S05]  /*7d10*/  @!P1 NANOSLEEP.SYNCS 0x989680 ;  /* 0x009896800000995d */ /* 0x008fea0003900000 */
[----:B------:R-:W3:Y:S02]  /*7d20*/  @!P1 SYNCS.PHASECHK.TRANS64 P1, [R0+URZ+0x70], R3 ;  /* 0x00007003000095a7 */ /* 0x000ee400080210ff */
[----:B---3--:R-:W-:Y:S05]  /*7d30*/  @!P1 BRA `(.L_x_93) ;  /* 0xfffffffc00f09947 */ /* 0x008fea000383ffff */
[----:B------:R-:W-:Y:S05]  /*7d40*/  BRA `(.L_x_92) ;  /* 0xffffffd800947947 */ /* 0x000fea000383ffff */
.L_x_95:
[----:B---3--:R3:W4:Y:S02]  /*7d50*/  SYNCS.PHASECHK.TRANS64.TRYWAIT P0, [R108+URZ+0xc0], R7 ;  /* 0x0000c0076c0075a7 */ /* 0x00872400080011ff */
[----:B----4-:R-:W-:Y:S05]  /*7d60*/  @!P0 NANOSLEEP.SYNCS 0x989680 ;  /* 0x009896800000895d */ /* 0x010fea0003900000 */
[----:B------:R-:W4:Y:S02]  /*7d70*/  @!P0 SYNCS.PHASECHK.TRANS64 P0, [R108+URZ+0xc0], R7 ;  /* 0x0000c0076c0085a7 */ /* 0x000f2400080010ff */
[----:B----4-:R-:W-:Y:S05]  /*7d80*/  @!P0 BRA `(.L_x_95) ;  /* 0xfffffffc00f08947 */ /* 0x010fea000383ffff */
[----:B------:R-:W-:Y:S05]  /*7d90*/  BRA `(.L_x_94) ;  /* 0xffffffd800e87947 */ /* 0x000fea000383ffff */
.L_x_103:
[----:B--2---:R2:W3:Y:S02]  /*7da0*/  SYNCS.PHASECHK.TRANS64.TRYWAIT P0, [R75+URZ+0x70], R0 ;  /* 0x000070004b0075a7 */ /* 0x0044e400080011ff */
[----:B---3--:R-:W-:Y:S05]  /*7db0*/  @!P0 NANOSLEEP.SYNCS 0x989680 ;  /* 0x009896800000895d */ /* 0x008fea0003900000 */
[----:B------:R-:W3:Y:S02]  /*7dc0*/  @!P0 SYNCS.PHASECHK.TRANS64 P0, [R75+URZ+0x70], R0 ;  /* 0x000070004b0085a7 */ /* 0x000ee400080010ff */
[----:B---3--:R-:W-:Y:S05]  /*7dd0*/  @!P0 BRA `(.L_x_103) ;  /* 0xfffffffc00f08947 */ /* 0x008fea000383ffff */
[----:B------:R-:W-:Y:S05]  /*7de0*/  BRA `(.L_x_102) ;  /* 0xffffffe400dc7947 */ /* 0x000fea000383ffff */
        .weak           $__internal_0_$__cuda_sm10x_tcgen05_guardrail_trap_col_being_dealloced_not_returned_by_alloc
        .type           $__internal_0_$__cuda_sm10x_tcgen05_guardrail_trap_col_being_dealloced_not_returned_by_alloc,@function
        .size           $__internal_0_$__cuda_sm10x_tcgen05_guardrail_trap_col_being_dealloced_not_returned_by_alloc,($__internal_1_$__cuda_sm10x_tcgen05_guardrail_trap_phase_invalid_during_alloc - $__internal_0_$__cuda_sm10x_tcgen05_guardrail_trap_col_being_dealloced_not_returned_by_alloc)
$__internal_0_$__cuda_sm10x_tcgen05_guardrail_trap_col_being_dealloced_not_returned_by_alloc:
[----:B------:R-:W-:Y:S05]  /*7df0*/  BPT.TRAP 0x1 ;  /* 0x000000040000795c */ /* 0x000fea0000300000 */
[----:B------:R-:W-:-:S04]  /*7e00*/  HFMA2 R3, -RZ, RZ, 0, 0 ;  /* 0x00000000ff037431 */ /* 0x000fc800000001ff */
[----:B------:R-:W-:Y:S05]  /*7e10*/  RET.REL.NODEC R2 `(_ZN7cutlass13device_kernelINS_4gemm6kernel13GemmUniversalIN4cute5tupleIJiiiiEEENS1_10collective13CollectiveMmaINS1_35MainloopSm100TmaUmmaWarpSpecializedILi7ELi2ELi4ENS5_IJNS4_1CILi1EEESB_SB_EEEEENS5_IJNSA_ILi64EEENSA_ILi128EEESE_EEEaNS5_IJlSB_lEEEaSH_NS4_8TiledMMAINS4_8MMA_AtomIJNS4_15SM100_MMA_S8_SSIaaiLi64ELi128ELNS4_4UMMA5MajorE0ELSM_0ELNSL_8SaturateE0EEEEEENS4_6LayoutISC_NS5_IJNSA_ILi0EEESR_SR_EEEEENS5_IJNS4_10UnderscoreESU_SU_EEEEENS4_13SM90_TMA_LOADENS4_14ComposedLayoutINS4_7SwizzleILi2ELi4ELi3EEENS4_18smem_ptr_flag_bitsILi8EEENSQ_INS5_IJNSA_ILi8EEESE_EEENS5_IJSE_SB_EEEEEEEvNS4_8identityESX_S17_vS18_EENS_8epilogue10collective18CollectiveEpilogueINS1A_23Sm100TmaWarpSpecializedILi2ELi2ELi32ELb0ELb0EEEJSG_NS5_IJNSQ_ISE_SB_EES1F_EEEaSH_aSH_NS1A_6fusion15FusionCallbacksIS1E_NS1H_17LinearCombinationIaiaiLNS_15FloatRoundStyleE2EEESG_S1G_JEEENS4_5SM1004TMEM4LOAD26SM100_TMEM_LOAD_16dp32b32xESX_S17_NS4_39AutoVectorizingCopyWithAssumedAlignmentILi128EEENS4_14SM90_TMA_STOREES17_S1S_S1S_EEEvvEEEEvNT_6ParamsE) ;  /* 0xffffff8002787950 */ /* 0x000fea0003c3ffff */
        .weak           $__internal_1_$__cuda_sm10x_tcgen05_guardrail_trap_phase_invalid_during_alloc
        .type           $__internal_1_$__cuda_sm10x_tcgen05_guardrail_trap_phase_invalid_during_alloc,@function
        .size           $__internal_1_$__cuda_sm10x_tcgen05_guardrail_trap_phase_invalid_during_alloc,($__internal_2_$__cuda_sm10x_tcgen05_guardrail_trap_unallocated_columns_being_dealloced - $__internal_1_$__cuda_sm10x_tcgen05_guardrail_trap_phase_invalid_during_alloc)
$__internal_1_$__cuda_sm10x_tcgen05_guardrail_trap_phase_invalid_during_alloc:
[----:B------:R-:W-:Y:S05]  /*7e20*/  BPT.TRAP 0x1 ;  /* 0x000000040000795c */ /* 0x000fea0000300000 */
[----:B------:R-:W-:-:S04]  /*7e30*/  MOV R3, 0x0 ;  /* 0x0000000000037802 */ /* 0x000fc80000000f00 */
[----:B------:R-:W-:Y:S05]  /*7e40*/  RET.REL.NODEC R2 `(_ZN7cutlass13device_kernelINS_4gemm6kernel13GemmUniversalIN4cute5tupleIJiiiiEEENS1_10collective13CollectiveMmaINS1_35MainloopSm100TmaUmmaWarpSpecializedILi7ELi2ELi4ENS5_IJNS4_1CILi1EEESB_SB_EEEEENS5_IJNSA_ILi64EEENSA_ILi128EEESE_EEEaNS5_IJlSB_lEEEaSH_NS4_8TiledMMAINS4_8MMA_AtomIJNS4_15SM100_MMA_S8_SSIaaiLi64ELi128ELNS4_4UMMA5MajorE0ELSM_0ELNSL_8SaturateE0EEEEEENS4_6LayoutISC_NS5_IJNSA_ILi0EEESR_SR_EEEEENS5_IJNS4_10UnderscoreESU_SU_EEEEENS4_13SM90_TMA_LOADENS4_14ComposedLayoutINS4_7SwizzleILi2ELi4ELi3EEENS4_18smem_ptr_flag_bitsILi8EEENSQ_INS5_IJNSA_ILi8EEESE_EEENS5_IJSE_SB_EEEEEEEvNS4_8identityESX_S17_vS18_EENS_8epilogue10collective18CollectiveEpilogueINS1A_23Sm100TmaWarpSpecializedILi2ELi2ELi32ELb0ELb0EEEJSG_NS5_IJNSQ_ISE_SB_EES1F_EEEaSH_aSH_NS1A_6fusion15FusionCallbacksIS1E_NS1H_17LinearCombinationIaiaiLNS_15FloatRoundStyleE2EEESG_S1G_JEEENS4_5SM1004TMEM4LOAD26SM100_TMEM_LOAD_16dp32b32xESX_S17_NS4_39AutoVectorizingCopyWithAssumedAlignmentILi128EEENS4_14SM90_TMA_STOREES17_S1S_S1S_EEEvvEEEEvNT_6ParamsE) ;  /* 0xffffff80026c7950 */ /* 0x000fea0003c3ffff */
        .weak           $__internal_2_$__cuda_sm10x_tcgen05_guardrail_trap_unallocated_columns_being_dealloced
        .type           $__internal_2_$__cuda_sm10x_tcgen05_guardrail_trap_unallocated_columns_being_dealloced,@function
        .size           $__internal_2_$__cuda_sm10x_tcgen05_guardrail_trap_unallocated_columns_being_dealloced,(.L_x_151 - $__internal_2_$__cuda_sm10x_tcgen05_guardrail_trap_unallocated_columns_being_dealloced)
$__internal_2_$__cuda_sm10x_tcgen05_guardrail_trap_unallocated_columns_being_dealloced:
[----:B------:R-:W-:Y:S05]  /*7e50*/  BPT.TRAP 0x1 ;  /* 0x000000040000795c */ /* 0x000fea0000300000 */
[----:B------:R-:W-:-:S04]  /*7e60*/  HFMA2 R3, -RZ, RZ, 0, 0 ;  /* 0x00000000ff037431 */ /* 0x000fc800000001ff */
[----:B------:R-:W-:Y:S05]  /*7e70*/  RET.REL.NODEC R2 `(_ZN7cutlass13device_kernelINS_4gemm6kernel13GemmUniversalIN4cute5tupleIJiiiiEEENS1_10collective13CollectiveMmaINS1_35MainloopSm100TmaUmmaWarpSpecializedILi7ELi2ELi4ENS5_IJNS4_1CILi1EEESB_SB_EEEEENS5_IJNSA_ILi64EEENSA_ILi128EEESE_EEEaNS5_IJlSB_lEEEaSH_NS4_8TiledMMAINS4_8MMA_AtomIJNS4_15SM100_MMA_S8_SSIaaiLi64ELi128ELNS4_4UMMA5MajorE0ELSM_0ELNSL_8SaturateE0EEEEEENS4_6LayoutISC_NS5_IJNSA_ILi0EEESR_SR_EEEEENS5_IJNS4_10UnderscoreESU_SU_EEEEENS4_13SM90_TMA_LOADENS4_14ComposedLayoutINS4_7SwizzleILi2ELi4ELi3EEENS4_18smem_ptr_flag_bitsILi8EEENSQ_INS5_IJNSA_ILi8EEESE_EEENS5_IJSE_SB_EEEEEEEvNS4_8identityESX_S17_vS18_EENS_8epilogue10collective18CollectiveEpilogueINS1A_23Sm100TmaWarpSpecializedILi2ELi2ELi32ELb0ELb0EEEJSG_NS5_IJNSQ_ISE_SB_EES1F_EEEaSH_aSH_NS1A_6fusion15FusionCallbacksIS1E_NS1H_17LinearCombinationIaiaiLNS_15FloatRoundStyleE2EEESG_S1G_JEEENS4_5SM1004TMEM4LOAD26SM100_TMEM_LOAD_16dp32b32xESX_S17_NS4_39AutoVectorizingCopyWithAssumedAlignmentILi128EEENS4_14SM90_TMA_STOREES17_S1S_S1S_EEEvvEEEEvNT_6ParamsE) ;  /* 0xffffff8002607950 */ /* 0x000fea0003c3ffff */
.L_x_150:
[----:B------:R-:W-:-:S00]  /*7e80*/  BRA `(.L_x_150) ;  /* 0xfffffffc00fc7947 */ /* 0x000fc0000383ffff */
[----:B------:R-:W-:-:S00]  /*7e90*/  NOP ;  /* 0x0000000000007918 */ /* 0x000fc00000000000 */
        /* <DEDUP_REMOVED lines=14> */
.L_x_151:


//--------------------- .nv.global.init           --------------------------
	.section	.nv.global.init,"aw",@progbits
.nv.global.init:
	.type		$str$27,@object
	.size		$str$27,($str$28 - $str$27)
$str$27:
        /*0000*/ 	.byte	0x28, 0x61, 0x64, 0x64, 0x72, 0x65, 0x73, 0x73, 0x20, 0x26, 0x20, 0x6d, 0x61, 0x73, 0x6b, 0x29
        /*0010*/ 	.byte	0x20, 0x3d, 0x3d, 0x20, 0x30, 0x00
	.type		$str$28,@object
	.size		$str$28,($str$26 - $str$28)
$str$28:
        /*0016*/ 	.byte	0x2f, 0x74, 0x6d, 0x70, 0x2f, 0x63, 0x75, 0x74, 0x6c, 0x61, 0x73, 0x73, 0x5f, 0x73, 0x77, 0x65
        /*0026*/ 	.byte	0x65, 0x70, 0x5f, 0x73, 0x72, 0x63, 0x2f, 0x69, 0x6e, 0x63, 0x6c, 0x75, 0x64, 0x65, 0x2f, 0x63
        /*0036*/ 	.byte	0x75, 0x74, 0x65, 0x2f, 0x70, 0x6f, 0x69, 0x6e, 0x74, 0x65, 0x72, 0x5f, 0x66, 0x6c, 0x61, 0x67
        /*0046*/ 	.byte	0x67, 0x65, 0x64, 0x2e, 0x68, 0x70, 0x70, 0x00
	.type		$str$26,@object
	.size		$str$26,($str$25 - $str$26)
$str$26:
        /*004e*/ 	.byte	0x2f, 0x74, 0x6d, 0x70, 0x2f, 0x63, 0x75, 0x74, 0x6c, 0x61, 0x73, 0x73, 0x5f, 0x73, 0x77, 0x65
        /*005e*/ 	.byte	0x65, 0x70, 0x5f, 0x73, 0x72, 0x63, 0x2f, 0x69, 0x6e, 0x63, 0x6c, 0x75, 0x64, 0x65, 0x2f, 0x63
        /*006e*/ 	.byte	0x75, 0x74, 0x65, 0x2f, 0x61, 0x74, 0x6f, 0x6d, 0x2f, 0x63, 0x6f, 0x70, 0x79, 0x5f, 0x74, 0x72
        /*007e*/ 	.byte	0x61, 0x69, 0x74, 0x73, 0x5f, 0x73, 0x6d, 0x31, 0x30, 0x30, 0x2e, 0x68, 0x70, 0x70, 0x00
	.type		$str$25,@object
	.size		$str$25,(__unnamed_1 - $str$25)
$str$25:
        /*008d*/ 	.byte	0x28, 0x28, 0x75, 0x69, 0x6e, 0x74, 0x33, 0x32, 0x5f, 0x74, 0x28, 0x74, 0x68, 0x72, 0x65, 0x61
        /*009d*/ 	.byte	0x64, 0x49, 0x64, 0x78, 0x2e, 0x78, 0x29, 0x20, 0x2f, 0x20, 0x33, 0x32, 0x29, 0x20, 0x25, 0x20
        /*00ad*/ 	.byte	0x34, 0x29, 0x20, 0x3d, 0x3d, 0x20, 0x28, 0x28, 0x28, 0x74, 0x6d, 0x65, 0x6d, 0x5f, 0x61, 0x64
        /*00bd*/ 	.byte	0x64, 0x72, 0x20, 0x3e, 0x3e, 0x20, 0x31, 0x36, 0x29, 0x20, 0x2f, 0x20, 0x33, 0x32, 0x29, 0x20
        /*00cd*/ 	.byte	0x25, 0x20, 0x34, 0x29, 0x00
	.type		__unnamed_1,@object
	.size		__unnamed_1,(__unnamed_2 - __unnamed_1)
__unnamed_1:
        /*00d2*/ 	.byte	0x61, 0x75, 0x74, 0x6f, 0x20, 0x63, 0x75, 0x74, 0x65, 0x3a, 0x3a, 0x61, 0x73, 0x5f, 0x70, 0x6f
        /* <DEDUP_REMOVED lines=24> */
        /*0262*/ 	.byte	0x00
	.type		__unnamed_2,@object
	.size		__unnamed_2,(.L_2 - __unnamed_2)
__unnamed_2:
        /* <DEDUP_REMOVED lines=41> */
.L_2:


//--------------------- .nv.shared._ZN7cutlass13device_kernelINS_4gemm6kernel13GemmUniversalIN4cute5tupleIJiiiiEEENS1_10collective13CollectiveMmaINS1_35MainloopSm100TmaUmmaWarpSpecializedILi7ELi2ELi4ENS5_IJNS4_1CILi1EEESB_SB_EEEEENS5_IJNSA_ILi64EEENSA_ILi128EEESE_EEEaNS5_IJlSB_lEEEaSH_NS4_8TiledMMAINS4_8MMA_AtomIJNS4_15SM100_MMA_S8_SSIaaiLi64ELi128ELNS4_4UMMA5MajorE0ELSM_0ELNSL_8SaturateE0EEEEEENS4_6LayoutISC_NS5_IJNSA_ILi0EEESR_SR_EEEEENS5_IJNS4_10UnderscoreESU_SU_EEEEENS4_13SM90_TMA_LOADENS4_14ComposedLayoutINS4_7SwizzleILi2ELi4ELi3EEENS4_18smem_ptr_flag_bitsILi8EEENSQ_INS5_IJNSA_ILi8EEESE_EEENS5_IJSE_SB_EEEEEEEvNS4_8identityESX_S17_vS18_EENS_8epilogue10collective18CollectiveEpilogueINS1A_23Sm100TmaWarpSpecializedILi2ELi2ELi32ELb0ELb0EEEJSG_NS5_IJNSQ_ISE_SB_EES1F_EEEaSH_aSH_NS1A_6fusion15FusionCallbacksIS1E_NS1H_17LinearCombinationIaiaiLNS_15FloatRoundStyleE2EEESG_S1G_JEEENS4_5SM1004TMEM4LOAD26SM100_TMEM_LOAD_16dp32b32xESX_S17_NS4_39AutoVectorizingCopyWithAssumedAlignmentILi128EEENS4_14SM90_TMA_STOREES17_S1S_S1S_EEEvvEEEEvNT_6ParamsE --------------------------
	.section	.nv.shared._ZN7cutlass13device_kernelINS_4gemm6kernel13GemmUniversalIN4cute5tupleIJiiiiEEENS1_10collective13CollectiveMmaINS1_35MainloopSm100TmaUmmaWarpSpecializedILi7ELi2ELi4ENS5_IJNS4_1CILi1EEESB_SB_EEEEENS5_IJNSA_ILi64EEENSA_ILi128EEESE_EEEaNS5_IJlSB_lEEEaSH_NS4_8TiledMMAINS4_8MMA_AtomIJNS4_15SM100_MMA_S8_SSIaaiLi64ELi128ELNS4_4UMMA5MajorE0ELSM_0ELNSL_8SaturateE0EEEEEENS4_6LayoutISC_NS5_IJNSA_ILi0EEESR_SR_EEEEENS5_IJNS4_10UnderscoreESU_SU_EEEEENS4_13SM90_TMA_LOADENS4_14ComposedLayoutINS4_7SwizzleILi2ELi4ELi3EEENS4_18smem_ptr_flag_bitsILi8EEENSQ_INS5_IJNSA_ILi8EEESE_EEENS5_IJSE_SB_EEEEEEEvNS4_8identityESX_S17_vS18_EENS_8epilogue10collective18CollectiveEpilogueINS1A_23Sm100TmaWarpSpecializedILi2ELi2ELi32ELb0ELb0EEEJSG_NS5_IJNSQ_ISE_SB_EES1F_EEEaSH_aSH_NS1A_6fusion15FusionCallbacksIS1E_NS1H_17LinearCombinationIaiaiLNS_15FloatRoundStyleE2EEESG_S1G_JEEENS4_5SM1004TMEM4LOAD26SM100_TMEM_LOAD_16dp32b32xESX_S17_NS4_39AutoVectorizingCopyWithAssumedAlignmentILi128EEENS4_14SM90_TMA_STOREES17_S1S_S1S_EEEvvEEEEvNT_6ParamsE,"aw",@nobits
	.sectionflags	@""
	.align	16
	.zero		1024


//--------------------- .nv.shared.reserved.0     --------------------------
	.section	.nv.shared.reserved.0,"aw",@nobits
	.weak		__nv_reservedSMEM_offset_0_alias
	.size		__nv_reservedSMEM_offset_0_alias, 0, 64
	.other		__nv_reservedSMEM_offset_0_alias,@"STO_CUDA_RESERVED_SHARED STV_DEFAULT"
__nv_reservedSMEM_offset_0_alias:
	.zero		0
.nv.shared.reserved.0:
	.zero		64
	.weak		__nv_reservedSMEM_tcgen05_partition
	.type		__nv_reservedSMEM_tcgen05_partition,@object
	.size		__nv_reservedSMEM_tcgen05_partition,(.L_0 - __nv_reservedSMEM_tcgen05_partition)
__nv_reservedSMEM_tcgen05_partition:
	.zero		32
.L_0:


//--------------------- .nv.global                --------------------------
	.section	.nv.global,"aw",@nobits
.nv.global:
	.type		_ZN40_INTERNAL_b6716bbc_4_k_cu_f8cc3159_295824cute1_E,@object
	.size		_ZN40_INTERNAL_b6716bbc_4_k_cu_f8cc3159_295824cute1_E,(_ZN40_INTERNAL_b6716bbc_4_k_cu_f8cc3159_295824cuda3std3__45__cpo6cbeginE - _ZN40_INTERNAL_b6716bbc_4_k_cu_f8cc3159_295824cute1_E)
_ZN40_INTERNAL_b6716bbc_4_k_cu_f8cc3159_295824cute1_E:
	.zero		1
	.type		_ZN40_INTERNAL_b6716bbc_4_k_cu_f8cc3159_295824cuda3std3__45__cpo6cbeginE,@object
	.size		_ZN40_INTERNAL_b6716bbc_4_k_cu_f8cc3159_295824cuda3std3__45__cpo6cbeginE,(_ZN40_INTERNAL_b6716bbc_4_k_cu_f8cc3159_295824cuda3std3__48in_placeE - _ZN40_INTERNAL_b6716bbc_4_k_cu_f8cc3159_295824cuda3std3__45__cpo6cbeginE)
_ZN40_INTERNAL_b6716bbc_4_k_cu_f8cc3159_295824cuda3std3__45__cpo6cbeginE:
	.zero		1
	.type		_ZN40_INTERNAL_b6716bbc_4_k_cu_f8cc3159_295824cuda3std3__48in_placeE,@object
	.size		_ZN40_INTERNAL_b6716bbc_4_k_cu_f8cc3159_295824cuda3std3__48in_placeE,(_ZN40_INTERNAL_b6716bbc_4_k_cu_f8cc3159_295824cuda3std6ranges3__45__cpo9iter_moveE - _ZN40_INTERNAL_b6716bbc_4_k_cu_f8cc3159_295824cuda3std3__48in_placeE)
_ZN40_INTERNAL_b6716bbc_4_k_cu_f8cc3159_295824cuda3std3__48in_placeE:
	.zero		1
	.type		_ZN40_INTERNAL_b6716bbc_4_k_cu_f8cc3159_295824cuda3std6ranges3__45__cpo9iter_moveE,@object
	.size		_ZN40_INTERNAL_b6716bbc_4_k_cu_f8cc3159_295824cuda3std6ranges3__45__cpo9iter_moveE,(_ZN40_INTERNAL_b6716bbc_4_k_cu_f8cc3159_295824cuda3std3__45__cpo5beginE - _ZN40_INTERNAL_b6716bbc_4_k_cu_f8cc3159_295824cuda3std6ranges3__45__cpo9iter_moveE)
_ZN40_INTERNAL_b6716bbc_4_k_cu_f8cc3159_295824cuda3std6ranges3__45__cpo9iter_moveE:
	.zero		1
	.type		_ZN40_INTERNAL_b6716bbc_4_k_cu_f8cc3159_295824cuda3std3__45__cpo5beginE,@object
	.size		_ZN40_INTERNAL_b6716bbc_4_k_cu_f8cc3159_295824cuda3std3__45__cpo5beginE,(_ZN40_INTERNAL_b6716bbc_4_k_cu_f8cc3159_295824cuda3std3__442_GLOBAL__N__b6716bbc_4_k_cu_f8cc3159_295826ignoreE - _ZN40_INTERNAL_b6716bbc_4_k_cu_f8cc3159_295824cuda3std3__45__cpo5beginE)
_ZN40_INTERNAL_b6716bbc_4_k_cu_f8cc3159_295824cuda3std3__45__cpo5beginE:
	.zero		1
	.type		_ZN40_INTERNAL_b6716bbc_4_k_cu_f8cc3159_295824cuda3std3__442_GLOBAL__N__b6716bbc_4_k_cu_f8cc3159_295826ignoreE,@object
	.size		_ZN40_INTERNAL_b6716bbc_4_k_cu_f8cc3159_295824cuda3std3__442_GLOBAL__N__b6716bbc_4_k_cu_f8cc3159_295826ignoreE,(_ZN40_INTERNAL_b6716bbc_4_k_cu_f8cc3159_295824cute7productE - _ZN40_INTERNAL_b6716bbc_4_k_cu_f8cc3159_295824cuda3std3__442_GLOBAL__N__b6716bbc_4_k_cu_f8cc3159_295826ignoreE)
_ZN40_INTERNAL_b6716bbc_4_k_cu_f8cc3159_295824cuda3std3__442_GLOBAL__N__b6716bbc_4_k_cu_f8cc3159_295826ignoreE:
	.zero		1
	.type		_ZN40_INTERNAL_b6716bbc_4_k_cu_f8cc3159_295824cute7productE,@object
	.size		_ZN40_INTERNAL_b6716bbc_4_k_cu_f8cc3159_295824cute7productE,(_ZN40_INTERNAL_b6716bbc_4_k_cu_f8cc3159_295824cuda3std3__45__cpo3endE - _ZN40_INTERNAL_b6716bbc_4_k_cu_f8cc3159_295824cute7productE)
_ZN40_INTERNAL_b6716bbc_4_k_cu_f8cc3159_295824cute7productE:
	.zero		1
	.type		_ZN40_INTERNAL_b6716bbc_4_k_cu_f8cc3159_295824cuda3std3__45__cpo3endE,@object
	.size		_ZN40_INTERNAL_b6716bbc_4_k_cu_f8cc3159_295824cuda3std3__45__cpo3endE,(_ZN40_INTERNAL_b6716bbc_4_k_cu_f8cc3159_295824cuda3std3__419piecewise_constructE - _ZN40_INTERNAL_b6716bbc_4_k_cu_f8cc3159_295824cuda3std3__45__cpo3endE)
_ZN40_INTERNAL_b6716bbc_4_k_cu_f8cc3159_295824cuda3std3__45__cpo3endE:
	.zero		1
	.type		_ZN40_INTERNAL_b6716bbc_4_k_cu_f8cc3159_295824cuda3std3__419piecewise_constructE,@object
	.size		_ZN40_INTERNAL_b6716bbc_4_k_cu_f8cc3159_295824cuda3std3__419piecewise_constructE,(_ZN40_INTERNAL_b6716bbc_4_k_cu_f8cc3159_295824cuda3std3__45__cpo4cendE - _ZN40_INTERNAL_b6716bbc_4_k_cu_f8cc3159_295824cuda3std3__419piecewise_constructE)
_ZN40_INTERNAL_b6716bbc_4_k_cu_f8cc3159_295824cuda3std3__419piecewise_constructE:
	.zero		1
	.type		_ZN40_INTERNAL_b6716bbc_4_k_cu_f8cc3159_295824cuda3std3__45__cpo4cendE,@object
	.size		_ZN40_INTERNAL_b6716bbc_4_k_cu_f8cc3159_295824cuda3std3__45__cpo4cendE,(_ZN40_INTERNAL_b6716bbc_4_k_cu_f8cc3159_295824cuda3std6ranges3__45__cpo4swapE - _ZN40_INTERNAL_b6716bbc_4_k_cu_f8cc3159_295824cuda3std3__45__cpo4cendE)
_ZN40_INTERNAL_b6716bbc_4_k_cu_f8cc3159_295824cuda3std3__45__cpo4cendE:
	.zero		1
	.type		_ZN40_INTERNAL_b6716bbc_4_k_cu_f8cc3159_295824cuda3std6ranges3__45__cpo4swapE,@object
	.size		_ZN40_INTERNAL_b6716bbc_4_k_cu_f8cc3159_295824cuda3std6ranges3__45__cpo4swapE,(.L_10 - _ZN40_INTERNAL_b6716bbc_4_k_cu_f8cc3159_295824cuda3std6ranges3__45__cpo4swapE)
_ZN40_INTERNAL_b6716bbc_4_k_cu_f8cc3159_295824cuda3std6ranges3__45__cpo4swapE:
	.zero		1
.L_10:


//--------------------- .nv.constant0._ZN7cutlass13device_kernelINS_4gemm6kernel13GemmUniversalIN4cute5tupleIJiiiiEEENS1_10collective13CollectiveMmaINS1_35MainloopSm100TmaUmmaWarpSpecializedILi7ELi2ELi4ENS5_IJNS4_1CILi1EEESB_SB_EEEEENS5_IJNSA_ILi64EEENSA_ILi128EEESE_EEEaNS5_IJlSB_lEEEaSH_NS4_8TiledMMAINS4_8MMA_AtomIJNS4_15SM100_MMA_S8_SSIaaiLi64ELi128ELNS4_4UMMA5MajorE0ELSM_0ELNSL_8SaturateE0EEEEEENS4_6LayoutISC_NS5_IJNSA_ILi0EEESR_SR_EEEEENS5_IJNS4_10UnderscoreESU_SU_EEEEENS4_13SM90_TMA_LOADENS4_14ComposedLayoutINS4_7SwizzleILi2ELi4ELi3EEENS4_18smem_ptr_flag_bitsILi8EEENSQ_INS5_IJNSA_ILi8EEESE_EEENS5_IJSE_SB_EEEEEEEvNS4_8identityESX_S17_vS18_EENS_8epilogue10collective18CollectiveEpilogueINS1A_23Sm100TmaWarpSpecializedILi2ELi2ELi32ELb0ELb0EEEJSG_NS5_IJNSQ_ISE_SB_EES1F_EEEaSH_aSH_NS1A_6fusion15FusionCallbacksIS1E_NS1H_17LinearCombinationIaiaiLNS_15FloatRoundStyleE2EEESG_S1G_JEEENS4_5SM1004TMEM4LOAD26SM100_TMEM_LOAD_16dp32b32xESX_S17_NS4_39AutoVectorizingCopyWithAssumedAlignmentILi128EEENS4_14SM90_TMA_STOREES17_S1S_S1S_EEEvvEEEEvNT_6ParamsE --------------------------
	.section	.nv.constant0._ZN7cutlass13device_kernelINS_4gemm6kernel13GemmUniversalIN4cute5tupleIJiiiiEEENS1_10collective13CollectiveMmaINS1_35MainloopSm100TmaUmmaWarpSpecializedILi7ELi2ELi4ENS5_IJNS4_1CILi1EEESB_SB_EEEEENS5_IJNSA_ILi64EEENSA_ILi128EEESE_EEEaNS5_IJlSB_lEEEaSH_NS4_8TiledMMAINS4_8MMA_AtomIJNS4_15SM100_MMA_S8_SSIaaiLi64ELi128ELNS4_4UMMA5MajorE0ELSM_0ELNSL_8SaturateE0EEEEEENS4_6LayoutISC_NS5_IJNSA_ILi0EEESR_SR_EEEEENS5_IJNS4_10UnderscoreESU_SU_EEEEENS4_13SM90_TMA_LOADENS4_14ComposedLayoutINS4_7SwizzleILi2ELi4ELi3EEENS4_18smem_ptr_flag_bitsILi8EEENSQ_INS5_IJNSA_ILi8EEESE_EEENS5_IJSE_SB_EEEEEEEvNS4_8identityESX_S17_vS18_EENS_8epilogue10collective18CollectiveEpilogueINS1A_23Sm100TmaWarpSpecializedILi2ELi2ELi32ELb0ELb0EEEJSG_NS5_IJNSQ_ISE_SB_EES1F_EEEaSH_aSH_NS1A_6fusion15FusionCallbacksIS1E_NS1H_17LinearCombinationIaiaiLNS_15FloatRoundStyleE2EEESG_S1G_JEEENS4_5SM1004TMEM4LOAD26SM100_TMEM_LOAD_16dp32b32xESX_S17_NS4_39AutoVectorizingCopyWithAssumedAlignmentILi128EEENS4_14SM90_TMA_STOREES17_S1S_S1S_EEEvvEEEEvNT_6ParamsE,"a",@progbits
	.sectionflags	@""
	.align	4
.nv.constant0._ZN7cutlass13device_kernelINS_4gemm6kernel13GemmUniversalIN4cute5tupleIJiiiiEEENS1_10collective13CollectiveMmaINS1_35MainloopSm100TmaUmmaWarpSpecializedILi7ELi2ELi4ENS5_IJNS4_1CILi1EEESB_SB_EEEEENS5_IJNSA_ILi64EEENSA_ILi128EEESE_EEEaNS5_IJlSB_lEEEaSH_NS4_8TiledMMAINS4_8MMA_AtomIJNS4_15SM100_MMA_S8_SSIaaiLi64ELi128ELNS4_4UMMA5MajorE0ELSM_0ELNSL_8SaturateE0EEEEEENS4_6LayoutISC_NS5_IJNSA_ILi0EEESR_SR_EEEEENS5_IJNS4_10UnderscoreESU_SU_EEEEENS4_13SM90_TMA_LOADENS4_14ComposedLayoutINS4_7SwizzleILi2ELi4ELi3EEENS4_18smem_ptr_flag_bitsILi8EEENSQ_INS5_IJNSA_ILi8EEESE_EEENS5_IJSE_SB_EEEEEEEvNS4_8identityESX_S17_vS18_EENS_8epilogue10collective18CollectiveEpilogueINS1A_23Sm100TmaWarpSpecializedILi2ELi2ELi32ELb0ELb0EEEJSG_NS5_IJNSQ_ISE_SB_EES1F_EEEaSH_aSH_NS1A_6fusion15FusionCallbacksIS1E_NS1H_17LinearCombinationIaiaiLNS_15FloatRoundStyleE2EEESG_S1G_JEEENS4_5SM1004TMEM4LOAD26SM100_TMEM_LOAD_16dp32b32xESX_S17_NS4_39AutoVectorizingCopyWithAssumedAlignmentILi128EEENS4_14SM90_TMA_STOREES17_S1S_S1S_EEEvvEEEEvNT_6ParamsE:
	.zero		2944


//--------------------- SYMBOLS --------------------------

	.type		.nv.reservedSmem.offset0,@object
	.size		.nv.reservedSmem.offset0,0x4
	.type		.nv.reservedSmem.cap,@object
	.size		.nv.reservedSmem.cap,0x4
	.type		__assertfail,@function
